//
// Generated by NVIDIA NVVM Compiler
//
// Compiler Build ID: CL-36424714
// Cuda compilation tools, release 13.0, V13.0.88
// Based on NVVM 20.0.0
//

.version 9.0
.target sm_100
.address_size 64

	// .globl	_Z10decryptAesPhS_j
.const .align 1 .b8 constant_inv_sbox[256];
.const .align 1 .b8 constantRoundKey[176];

.visible .entry _Z10decryptAesPhS_j(
	.param .u64 .ptr .align 1 _Z10decryptAesPhS_j_param_0,
	.param .u64 .ptr .align 1 _Z10decryptAesPhS_j_param_1,
	.param .u32 _Z10decryptAesPhS_j_param_2
)
{
	.reg .pred 	%p<18>;
	.reg .b16 	%rs<592>;
	.reg .b32 	%r<47>;
	.reg .b64 	%rd<117>;

	ld.param.u32 	%r5, [_Z10decryptAesPhS_j_param_2];
	mov.u32 	%r6, %ctaid.x;
	mov.u32 	%r7, %ntid.x;
	mov.u32 	%r8, %tid.x;
	mad.lo.s32 	%r9, %r6, %r7, %r8;
	shl.b32 	%r1, %r9, 4;
	setp.ge.u32 	%p1, %r1, %r5;
	@%p1 bra 	$L__BB0_33;
	ld.param.u64 	%rd113, [_Z10decryptAesPhS_j_param_0];
	cvta.to.global.u64 	%rd8, %rd113;
	cvt.s64.s32 	%rd9, %r1;
	mov.u64 	%rd10, constantRoundKey;
	ld.const.u8 	%rs49, [constantRoundKey+160];
	add.s64 	%rd11, %rd8, %rd9;
	ld.global.u8 	%rs50, [%rd11];
	xor.b16  	%rs579, %rs50, %rs49;
	ld.const.u8 	%rs51, [constantRoundKey+161];
	ld.global.u8 	%rs52, [%rd11+1];
	xor.b16  	%rs588, %rs52, %rs51;
	ld.const.u8 	%rs53, [constantRoundKey+162];
	ld.global.u8 	%rs54, [%rd11+2];
	xor.b16  	%rs587, %rs54, %rs53;
	ld.const.u8 	%rs55, [constantRoundKey+163];
	ld.global.u8 	%rs56, [%rd11+3];
	xor.b16  	%rs583, %rs56, %rs55;
	ld.const.u8 	%rs57, [constantRoundKey+164];
	ld.global.u8 	%rs58, [%rd11+4];
	xor.b16  	%rs578, %rs58, %rs57;
	ld.const.u8 	%rs59, [constantRoundKey+165];
	ld.global.u8 	%rs60, [%rd11+5];
	xor.b16  	%rs589, %rs60, %rs59;
	ld.const.u8 	%rs61, [constantRoundKey+166];
	ld.global.u8 	%rs62, [%rd11+6];
	xor.b16  	%rs585, %rs62, %rs61;
	ld.const.u8 	%rs63, [constantRoundKey+167];
	ld.global.u8 	%rs64, [%rd11+7];
	xor.b16  	%rs582, %rs64, %rs63;
	ld.const.u8 	%rs65, [constantRoundKey+168];
	ld.global.u8 	%rs66, [%rd11+8];
	xor.b16  	%rs577, %rs66, %rs65;
	ld.const.u8 	%rs67, [constantRoundKey+169];
	ld.global.u8 	%rs68, [%rd11+9];
	xor.b16  	%rs590, %rs68, %rs67;
	ld.const.u8 	%rs69, [constantRoundKey+170];
	ld.global.u8 	%rs70, [%rd11+10];
	xor.b16  	%rs586, %rs70, %rs69;
	ld.const.u8 	%rs71, [constantRoundKey+171];
	ld.global.u8 	%rs72, [%rd11+11];
	xor.b16  	%rs581, %rs72, %rs71;
	ld.const.u8 	%rs73, [constantRoundKey+172];
	ld.global.u8 	%rs74, [%rd11+12];
	xor.b16  	%rs576, %rs74, %rs73;
	ld.const.u8 	%rs75, [constantRoundKey+173];
	ld.global.u8 	%rs76, [%rd11+13];
	xor.b16  	%rs591, %rs76, %rs75;
	ld.const.u8 	%rs77, [constantRoundKey+174];
	ld.global.u8 	%rs78, [%rd11+14];
	xor.b16  	%rs584, %rs78, %rs77;
	ld.const.u8 	%rs79, [constantRoundKey+175];
	ld.global.u8 	%rs80, [%rd11+15];
	xor.b16  	%rs580, %rs80, %rs79;
	add.s64 	%rd116, %rd10, 159;
	mov.b32 	%r46, 0;
	mov.u64 	%rd14, constant_inv_sbox;
$L__BB0_2:
	cvt.u64.u16 	%rd12, %rs579;
	and.b64  	%rd13, %rd12, 255;
	add.s64 	%rd15, %rd14, %rd13;
	ld.const.u8 	%rs81, [%rd15];
	cvt.u64.u16 	%rd16, %rs591;
	and.b64  	%rd17, %rd16, 255;
	add.s64 	%rd18, %rd14, %rd17;
	ld.const.u8 	%rs82, [%rd18];
	cvt.u64.u16 	%rd19, %rs586;
	and.b64  	%rd20, %rd19, 255;
	add.s64 	%rd21, %rd14, %rd20;
	ld.const.u8 	%rs83, [%rd21];
	cvt.u64.u16 	%rd22, %rs582;
	and.b64  	%rd23, %rd22, 255;
	add.s64 	%rd24, %rd14, %rd23;
	ld.const.u8 	%rs84, [%rd24];
	cvt.u64.u16 	%rd25, %rs578;
	and.b64  	%rd26, %rd25, 255;
	add.s64 	%rd27, %rd14, %rd26;
	ld.const.u8 	%rs85, [%rd27];
	cvt.u64.u16 	%rd28, %rs588;
	and.b64  	%rd29, %rd28, 255;
	add.s64 	%rd30, %rd14, %rd29;
	ld.const.u8 	%rs86, [%rd30];
	cvt.u64.u16 	%rd31, %rs584;
	and.b64  	%rd32, %rd31, 255;
	add.s64 	%rd33, %rd14, %rd32;
	ld.const.u8 	%rs87, [%rd33];
	cvt.u64.u16 	%rd34, %rs581;
	and.b64  	%rd35, %rd34, 255;
	add.s64 	%rd36, %rd14, %rd35;
	ld.const.u8 	%rs88, [%rd36];
	cvt.u64.u16 	%rd37, %rs577;
	and.b64  	%rd38, %rd37, 255;
	add.s64 	%rd39, %rd14, %rd38;
	ld.const.u8 	%rs89, [%rd39];
	cvt.u64.u16 	%rd40, %rs589;
	and.b64  	%rd41, %rd40, 255;
	add.s64 	%rd42, %rd14, %rd41;
	ld.const.u8 	%rs90, [%rd42];
	cvt.u64.u16 	%rd43, %rs587;
	and.b64  	%rd44, %rd43, 255;
	add.s64 	%rd45, %rd14, %rd44;
	ld.const.u8 	%rs91, [%rd45];
	cvt.u64.u16 	%rd46, %rs580;
	and.b64  	%rd47, %rd46, 255;
	add.s64 	%rd48, %rd14, %rd47;
	ld.const.u8 	%rs92, [%rd48];
	cvt.u64.u16 	%rd49, %rs576;
	and.b64  	%rd50, %rd49, 255;
	add.s64 	%rd51, %rd14, %rd50;
	ld.const.u8 	%rs93, [%rd51];
	cvt.u64.u16 	%rd52, %rs590;
	and.b64  	%rd53, %rd52, 255;
	add.s64 	%rd54, %rd14, %rd53;
	ld.const.u8 	%rs94, [%rd54];
	cvt.u64.u16 	%rd55, %rs585;
	and.b64  	%rd56, %rd55, 255;
	add.s64 	%rd57, %rd14, %rd56;
	ld.const.u8 	%rs95, [%rd57];
	cvt.u64.u16 	%rd58, %rs583;
	and.b64  	%rd59, %rd58, 255;
	add.s64 	%rd60, %rd14, %rd59;
	ld.const.u8 	%rs96, [%rd60];
	ld.const.u8 	%rs97, [%rd116+-15];
	xor.b16  	%rs98, %rs81, %rs97;
	cvt.s16.s8 	%rs99, %rs98;
	ld.const.u8 	%rs100, [%rd116+-14];
	xor.b16  	%rs101, %rs82, %rs100;
	cvt.s16.s8 	%rs102, %rs101;
	ld.const.u8 	%rs103, [%rd116+-13];
	xor.b16  	%rs104, %rs83, %rs103;
	cvt.s16.s8 	%rs105, %rs104;
	ld.const.u8 	%rs106, [%rd116+-12];
	xor.b16  	%rs107, %rs84, %rs106;
	cvt.s16.s8 	%rs108, %rs107;
	ld.const.u8 	%rs109, [%rd116+-11];
	xor.b16  	%rs110, %rs85, %rs109;
	cvt.s16.s8 	%rs111, %rs110;
	ld.const.u8 	%rs112, [%rd116+-10];
	xor.b16  	%rs113, %rs86, %rs112;
	cvt.s16.s8 	%rs114, %rs113;
	ld.const.u8 	%rs115, [%rd116+-9];
	xor.b16  	%rs116, %rs87, %rs115;
	cvt.s16.s8 	%rs117, %rs116;
	ld.const.u8 	%rs118, [%rd116+-8];
	xor.b16  	%rs119, %rs88, %rs118;
	cvt.s16.s8 	%rs120, %rs119;
	ld.const.u8 	%rs121, [%rd116+-7];
	xor.b16  	%rs122, %rs89, %rs121;
	cvt.s16.s8 	%rs123, %rs122;
	ld.const.u8 	%rs124, [%rd116+-6];
	xor.b16  	%rs125, %rs90, %rs124;
	cvt.s16.s8 	%rs126, %rs125;
	ld.const.u8 	%rs127, [%rd116+-5];
	xor.b16  	%rs128, %rs91, %rs127;
	cvt.s16.s8 	%rs129, %rs128;
	ld.const.u8 	%rs130, [%rd116+-4];
	xor.b16  	%rs131, %rs92, %rs130;
	cvt.s16.s8 	%rs132, %rs131;
	ld.const.u8 	%rs133, [%rd116+-3];
	xor.b16  	%rs134, %rs93, %rs133;
	cvt.s16.s8 	%rs135, %rs134;
	ld.const.u8 	%rs136, [%rd116+-2];
	xor.b16  	%rs137, %rs94, %rs136;
	cvt.s16.s8 	%rs138, %rs137;
	ld.const.u8 	%rs139, [%rd116+-1];
	xor.b16  	%rs140, %rs95, %rs139;
	cvt.s16.s8 	%rs141, %rs140;
	ld.const.u8 	%rs142, [%rd116];
	xor.b16  	%rs143, %rs96, %rs142;
	cvt.s16.s8 	%rs144, %rs143;
	shl.b16 	%rs145, %rs98, 1;
	cvt.s16.s8 	%rs146, %rs145;
	shr.u16 	%rs147, %rs99, 7;
	and.b16  	%rs148, %rs147, 27;
	xor.b16  	%rs149, %rs148, %rs145;
	shl.b16 	%rs150, %rs149, 1;
	cvt.s16.s8 	%rs151, %rs150;
	shr.u16 	%rs152, %rs146, 7;
	and.b16  	%rs153, %rs152, 27;
	xor.b16  	%rs154, %rs153, %rs150;
	shl.b16 	%rs155, %rs154, 1;
	shr.u16 	%rs156, %rs151, 7;
	and.b16  	%rs157, %rs156, 27;
	xor.b16  	%rs158, %rs157, %rs155;
	shl.b16 	%rs159, %rs101, 1;
	cvt.s16.s8 	%rs160, %rs159;
	shr.u16 	%rs161, %rs102, 7;
	and.b16  	%rs162, %rs161, 27;
	xor.b16  	%rs163, %rs162, %rs159;
	shl.b16 	%rs164, %rs163, 1;
	cvt.s16.s8 	%rs165, %rs164;
	shr.u16 	%rs166, %rs160, 7;
	and.b16  	%rs167, %rs166, 27;
	xor.b16  	%rs168, %rs167, %rs164;
	shl.b16 	%rs169, %rs168, 1;
	shr.u16 	%rs170, %rs165, 7;
	and.b16  	%rs171, %rs170, 27;
	xor.b16  	%rs172, %rs171, %rs169;
	shl.b16 	%rs173, %rs104, 1;
	cvt.s16.s8 	%rs174, %rs173;
	shr.u16 	%rs175, %rs105, 7;
	and.b16  	%rs176, %rs175, 27;
	xor.b16  	%rs177, %rs176, %rs173;
	shl.b16 	%rs178, %rs177, 1;
	cvt.s16.s8 	%rs179, %rs178;
	shr.u16 	%rs180, %rs174, 7;
	and.b16  	%rs181, %rs180, 27;
	xor.b16  	%rs182, %rs181, %rs178;
	shl.b16 	%rs183, %rs182, 1;
	shr.u16 	%rs184, %rs179, 7;
	and.b16  	%rs185, %rs184, 27;
	xor.b16  	%rs186, %rs185, %rs183;
	shl.b16 	%rs187, %rs107, 1;
	cvt.s16.s8 	%rs188, %rs187;
	shr.u16 	%rs189, %rs108, 7;
	and.b16  	%rs190, %rs189, 27;
	xor.b16  	%rs191, %rs190, %rs187;
	shl.b16 	%rs192, %rs191, 1;
	cvt.s16.s8 	%rs193, %rs192;
	shr.u16 	%rs194, %rs188, 7;
	and.b16  	%rs195, %rs194, 27;
	xor.b16  	%rs196, %rs195, %rs192;
	shl.b16 	%rs197, %rs196, 1;
	shr.u16 	%rs198, %rs193, 7;
	and.b16  	%rs199, %rs198, 27;
	xor.b16  	%rs200, %rs199, %rs197;
	xor.b16  	%rs201, %rs200, %rs107;
	xor.b16  	%rs202, %rs104, %rs201;
	xor.b16  	%rs203, %rs202, %rs182;
	xor.b16  	%rs204, %rs203, %rs186;
	xor.b16  	%rs205, %rs204, %rs149;
	xor.b16  	%rs206, %rs205, %rs154;
	xor.b16  	%rs207, %rs206, %rs158;
	xor.b16  	%rs208, %rs207, %rs101;
	xor.b16  	%rs209, %rs208, %rs163;
	xor.b16  	%rs579, %rs209, %rs172;
	xor.b16  	%rs210, %rs196, %rs107;
	xor.b16  	%rs211, %rs200, %rs210;
	xor.b16  	%rs212, %rs104, %rs211;
	xor.b16  	%rs213, %rs212, %rs177;
	xor.b16  	%rs214, %rs213, %rs186;
	xor.b16  	%rs215, %rs214, %rs98;
	xor.b16  	%rs216, %rs215, %rs158;
	xor.b16  	%rs217, %rs216, %rs163;
	xor.b16  	%rs218, %rs217, %rs168;
	xor.b16  	%rs588, %rs218, %rs172;
	xor.b16  	%rs219, %rs191, %rs107;
	xor.b16  	%rs220, %rs200, %rs219;
	xor.b16  	%rs221, %rs177, %rs220;
	xor.b16  	%rs222, %rs221, %rs182;
	xor.b16  	%rs223, %rs222, %rs186;
	xor.b16  	%rs224, %rs223, %rs98;
	xor.b16  	%rs225, %rs224, %rs154;
	xor.b16  	%rs226, %rs225, %rs158;
	xor.b16  	%rs227, %rs226, %rs172;
	xor.b16  	%rs587, %rs227, %rs101;
	xor.b16  	%rs228, %rs196, %rs191;
	xor.b16  	%rs229, %rs200, %rs228;
	xor.b16  	%rs230, %rs104, %rs229;
	xor.b16  	%rs231, %rs230, %rs186;
	xor.b16  	%rs232, %rs231, %rs98;
	xor.b16  	%rs233, %rs232, %rs149;
	xor.b16  	%rs234, %rs233, %rs158;
	xor.b16  	%rs235, %rs234, %rs101;
	xor.b16  	%rs236, %rs235, %rs168;
	xor.b16  	%rs583, %rs236, %rs172;
	shl.b16 	%rs237, %rs110, 1;
	cvt.s16.s8 	%rs238, %rs237;
	shr.u16 	%rs239, %rs111, 7;
	and.b16  	%rs240, %rs239, 27;
	xor.b16  	%rs241, %rs240, %rs237;
	shl.b16 	%rs242, %rs241, 1;
	cvt.s16.s8 	%rs243, %rs242;
	shr.u16 	%rs244, %rs238, 7;
	and.b16  	%rs245, %rs244, 27;
	xor.b16  	%rs246, %rs245, %rs242;
	shl.b16 	%rs247, %rs246, 1;
	shr.u16 	%rs248, %rs243, 7;
	and.b16  	%rs249, %rs248, 27;
	xor.b16  	%rs250, %rs249, %rs247;
	shl.b16 	%rs251, %rs113, 1;
	cvt.s16.s8 	%rs252, %rs251;
	shr.u16 	%rs253, %rs114, 7;
	and.b16  	%rs254, %rs253, 27;
	xor.b16  	%rs255, %rs254, %rs251;
	shl.b16 	%rs256, %rs255, 1;
	cvt.s16.s8 	%rs257, %rs256;
	shr.u16 	%rs258, %rs252, 7;
	and.b16  	%rs259, %rs258, 27;
	xor.b16  	%rs260, %rs259, %rs256;
	shl.b16 	%rs261, %rs260, 1;
	shr.u16 	%rs262, %rs257, 7;
	and.b16  	%rs263, %rs262, 27;
	xor.b16  	%rs264, %rs263, %rs261;
	shl.b16 	%rs265, %rs116, 1;
	cvt.s16.s8 	%rs266, %rs265;
	shr.u16 	%rs267, %rs117, 7;
	and.b16  	%rs268, %rs267, 27;
	xor.b16  	%rs269, %rs268, %rs265;
	shl.b16 	%rs270, %rs269, 1;
	cvt.s16.s8 	%rs271, %rs270;
	shr.u16 	%rs272, %rs266, 7;
	and.b16  	%rs273, %rs272, 27;
	xor.b16  	%rs274, %rs273, %rs270;
	shl.b16 	%rs275, %rs274, 1;
	shr.u16 	%rs276, %rs271, 7;
	and.b16  	%rs277, %rs276, 27;
	xor.b16  	%rs278, %rs277, %rs275;
	shl.b16 	%rs279, %rs119, 1;
	cvt.s16.s8 	%rs280, %rs279;
	shr.u16 	%rs281, %rs120, 7;
	and.b16  	%rs282, %rs281, 27;
	xor.b16  	%rs283, %rs282, %rs279;
	shl.b16 	%rs284, %rs283, 1;
	cvt.s16.s8 	%rs285, %rs284;
	shr.u16 	%rs286, %rs280, 7;
	and.b16  	%rs287, %rs286, 27;
	xor.b16  	%rs288, %rs287, %rs284;
	shl.b16 	%rs289, %rs288, 1;
	shr.u16 	%rs290, %rs285, 7;
	and.b16  	%rs291, %rs290, 27;
	xor.b16  	%rs292, %rs291, %rs289;
	xor.b16  	%rs293, %rs292, %rs119;
	xor.b16  	%rs294, %rs116, %rs293;
	xor.b16  	%rs295, %rs294, %rs274;
	xor.b16  	%rs296, %rs295, %rs278;
	xor.b16  	%rs297, %rs296, %rs241;
	xor.b16  	%rs298, %rs297, %rs246;
	xor.b16  	%rs299, %rs298, %rs250;
	xor.b16  	%rs300, %rs299, %rs113;
	xor.b16  	%rs301, %rs300, %rs255;
	xor.b16  	%rs578, %rs301, %rs264;
	xor.b16  	%rs302, %rs288, %rs119;
	xor.b16  	%rs303, %rs292, %rs302;
	xor.b16  	%rs304, %rs116, %rs303;
	xor.b16  	%rs305, %rs304, %rs269;
	xor.b16  	%rs306, %rs305, %rs278;
	xor.b16  	%rs307, %rs306, %rs110;
	xor.b16  	%rs308, %rs307, %rs250;
	xor.b16  	%rs309, %rs308, %rs255;
	xor.b16  	%rs310, %rs309, %rs260;
	xor.b16  	%rs589, %rs310, %rs264;
	xor.b16  	%rs311, %rs283, %rs119;
	xor.b16  	%rs312, %rs292, %rs311;
	xor.b16  	%rs313, %rs269, %rs312;
	xor.b16  	%rs314, %rs313, %rs274;
	xor.b16  	%rs315, %rs314, %rs278;
	xor.b16  	%rs316, %rs315, %rs110;
	xor.b16  	%rs317, %rs316, %rs246;
	xor.b16  	%rs318, %rs317, %rs250;
	xor.b16  	%rs319, %rs318, %rs264;
	xor.b16  	%rs585, %rs319, %rs113;
	xor.b16  	%rs320, %rs288, %rs283;
	xor.b16  	%rs321, %rs292, %rs320;
	xor.b16  	%rs322, %rs116, %rs321;
	xor.b16  	%rs323, %rs322, %rs278;
	xor.b16  	%rs324, %rs323, %rs110;
	xor.b16  	%rs325, %rs324, %rs241;
	xor.b16  	%rs326, %rs325, %rs250;
	xor.b16  	%rs327, %rs326, %rs113;
	xor.b16  	%rs328, %rs327, %rs260;
	xor.b16  	%rs582, %rs328, %rs264;
	shl.b16 	%rs329, %rs122, 1;
	cvt.s16.s8 	%rs330, %rs329;
	shr.u16 	%rs331, %rs123, 7;
	and.b16  	%rs332, %rs331, 27;
	xor.b16  	%rs333, %rs332, %rs329;
	shl.b16 	%rs334, %rs333, 1;
	cvt.s16.s8 	%rs335, %rs334;
	shr.u16 	%rs336, %rs330, 7;
	and.b16  	%rs337, %rs336, 27;
	xor.b16  	%rs338, %rs337, %rs334;
	shl.b16 	%rs339, %rs338, 1;
	shr.u16 	%rs340, %rs335, 7;
	and.b16  	%rs341, %rs340, 27;
	xor.b16  	%rs342, %rs341, %rs339;
	shl.b16 	%rs343, %rs125, 1;
	cvt.s16.s8 	%rs344, %rs343;
	shr.u16 	%rs345, %rs126, 7;
	and.b16  	%rs346, %rs345, 27;
	xor.b16  	%rs347, %rs346, %rs343;
	shl.b16 	%rs348, %rs347, 1;
	cvt.s16.s8 	%rs349, %rs348;
	shr.u16 	%rs350, %rs344, 7;
	and.b16  	%rs351, %rs350, 27;
	xor.b16  	%rs352, %rs351, %rs348;
	shl.b16 	%rs353, %rs352, 1;
	shr.u16 	%rs354, %rs349, 7;
	and.b16  	%rs355, %rs354, 27;
	xor.b16  	%rs356, %rs355, %rs353;
	shl.b16 	%rs357, %rs128, 1;
	cvt.s16.s8 	%rs358, %rs357;
	shr.u16 	%rs359, %rs129, 7;
	and.b16  	%rs360, %rs359, 27;
	xor.b16  	%rs361, %rs360, %rs357;
	shl.b16 	%rs362, %rs361, 1;
	cvt.s16.s8 	%rs363, %rs362;
	shr.u16 	%rs364, %rs358, 7;
	and.b16  	%rs365, %rs364, 27;
	xor.b16  	%rs366, %rs365, %rs362;
	shl.b16 	%rs367, %rs366, 1;
	shr.u16 	%rs368, %rs363, 7;
	and.b16  	%rs369, %rs368, 27;
	xor.b16  	%rs370, %rs369, %rs367;
	shl.b16 	%rs371, %rs131, 1;
	cvt.s16.s8 	%rs372, %rs371;
	shr.u16 	%rs373, %rs132, 7;
	and.b16  	%rs374, %rs373, 27;
	xor.b16  	%rs375, %rs374, %rs371;
	shl.b16 	%rs376, %rs375, 1;
	cvt.s16.s8 	%rs377, %rs376;
	shr.u16 	%rs378, %rs372, 7;
	and.b16  	%rs379, %rs378, 27;
	xor.b16  	%rs380, %rs379, %rs376;
	shl.b16 	%rs381, %rs380, 1;
	shr.u16 	%rs382, %rs377, 7;
	and.b16  	%rs383, %rs382, 27;
	xor.b16  	%rs384, %rs383, %rs381;
	xor.b16  	%rs385, %rs384, %rs131;
	xor.b16  	%rs386, %rs128, %rs385;
	xor.b16  	%rs387, %rs386, %rs366;
	xor.b16  	%rs388, %rs387, %rs370;
	xor.b16  	%rs389, %rs388, %rs333;
	xor.b16  	%rs390, %rs389, %rs338;
	xor.b16  	%rs391, %rs390, %rs342;
	xor.b16  	%rs392, %rs391, %rs125;
	xor.b16  	%rs393, %rs392, %rs347;
	xor.b16  	%rs577, %rs393, %rs356;
	xor.b16  	%rs394, %rs380, %rs131;
	xor.b16  	%rs395, %rs384, %rs394;
	xor.b16  	%rs396, %rs128, %rs395;
	xor.b16  	%rs397, %rs396, %rs361;
	xor.b16  	%rs398, %rs397, %rs370;
	xor.b16  	%rs399, %rs398, %rs122;
	xor.b16  	%rs400, %rs399, %rs342;
	xor.b16  	%rs401, %rs400, %rs347;
	xor.b16  	%rs402, %rs401, %rs352;
	xor.b16  	%rs590, %rs402, %rs356;
	xor.b16  	%rs403, %rs375, %rs131;
	xor.b16  	%rs404, %rs384, %rs403;
	xor.b16  	%rs405, %rs361, %rs404;
	xor.b16  	%rs406, %rs405, %rs366;
	xor.b16  	%rs407, %rs406, %rs370;
	xor.b16  	%rs408, %rs407, %rs122;
	xor.b16  	%rs409, %rs408, %rs338;
	xor.b16  	%rs410, %rs409, %rs342;
	xor.b16  	%rs411, %rs410, %rs356;
	xor.b16  	%rs586, %rs411, %rs125;
	xor.b16  	%rs412, %rs380, %rs375;
	xor.b16  	%rs413, %rs384, %rs412;
	xor.b16  	%rs414, %rs128, %rs413;
	xor.b16  	%rs415, %rs414, %rs370;
	xor.b16  	%rs416, %rs415, %rs122;
	xor.b16  	%rs417, %rs416, %rs333;
	xor.b16  	%rs418, %rs417, %rs342;
	xor.b16  	%rs419, %rs418, %rs125;
	xor.b16  	%rs420, %rs419, %rs352;
	xor.b16  	%rs581, %rs420, %rs356;
	shl.b16 	%rs421, %rs134, 1;
	cvt.s16.s8 	%rs422, %rs421;
	shr.u16 	%rs423, %rs135, 7;
	and.b16  	%rs424, %rs423, 27;
	xor.b16  	%rs425, %rs424, %rs421;
	shl.b16 	%rs426, %rs425, 1;
	cvt.s16.s8 	%rs427, %rs426;
	shr.u16 	%rs428, %rs422, 7;
	and.b16  	%rs429, %rs428, 27;
	xor.b16  	%rs430, %rs429, %rs426;
	shl.b16 	%rs431, %rs430, 1;
	shr.u16 	%rs432, %rs427, 7;
	and.b16  	%rs433, %rs432, 27;
	xor.b16  	%rs434, %rs433, %rs431;
	shl.b16 	%rs435, %rs137, 1;
	cvt.s16.s8 	%rs436, %rs435;
	shr.u16 	%rs437, %rs138, 7;
	and.b16  	%rs438, %rs437, 27;
	xor.b16  	%rs439, %rs438, %rs435;
	shl.b16 	%rs440, %rs439, 1;
	cvt.s16.s8 	%rs441, %rs440;
	shr.u16 	%rs442, %rs436, 7;
	and.b16  	%rs443, %rs442, 27;
	xor.b16  	%rs444, %rs443, %rs440;
	shl.b16 	%rs445, %rs444, 1;
	shr.u16 	%rs446, %rs441, 7;
	and.b16  	%rs447, %rs446, 27;
	xor.b16  	%rs448, %rs447, %rs445;
	shl.b16 	%rs449, %rs140, 1;
	cvt.s16.s8 	%rs450, %rs449;
	shr.u16 	%rs451, %rs141, 7;
	and.b16  	%rs452, %rs451, 27;
	xor.b16  	%rs453, %rs452, %rs449;
	shl.b16 	%rs454, %rs453, 1;
	cvt.s16.s8 	%rs455, %rs454;
	shr.u16 	%rs456, %rs450, 7;
	and.b16  	%rs457, %rs456, 27;
	xor.b16  	%rs458, %rs457, %rs454;
	shl.b16 	%rs459, %rs458, 1;
	shr.u16 	%rs460, %rs455, 7;
	and.b16  	%rs461, %rs460, 27;
	xor.b16  	%rs462, %rs461, %rs459;
	shl.b16 	%rs463, %rs143, 1;
	cvt.s16.s8 	%rs464, %rs463;
	shr.u16 	%rs465, %rs144, 7;
	and.b16  	%rs466, %rs465, 27;
	xor.b16  	%rs467, %rs466, %rs463;
	shl.b16 	%rs468, %rs467, 1;
	cvt.s16.s8 	%rs469, %rs468;
	shr.u16 	%rs470, %rs464, 7;
	and.b16  	%rs471, %rs470, 27;
	xor.b16  	%rs472, %rs471, %rs468;
	shl.b16 	%rs473, %rs472, 1;
	shr.u16 	%rs474, %rs469, 7;
	and.b16  	%rs475, %rs474, 27;
	xor.b16  	%rs476, %rs475, %rs473;
	xor.b16  	%rs477, %rs476, %rs143;
	xor.b16  	%rs478, %rs140, %rs477;
	xor.b16  	%rs479, %rs478, %rs458;
	xor.b16  	%rs480, %rs479, %rs462;
	xor.b16  	%rs481, %rs480, %rs425;
	xor.b16  	%rs482, %rs481, %rs430;
	xor.b16  	%rs483, %rs482, %rs434;
	xor.b16  	%rs484, %rs483, %rs137;
	xor.b16  	%rs485, %rs484, %rs439;
	xor.b16  	%rs576, %rs485, %rs448;
	xor.b16  	%rs486, %rs472, %rs143;
	xor.b16  	%rs487, %rs476, %rs486;
	xor.b16  	%rs488, %rs140, %rs487;
	xor.b16  	%rs489, %rs488, %rs453;
	xor.b16  	%rs490, %rs489, %rs462;
	xor.b16  	%rs491, %rs490, %rs134;
	xor.b16  	%rs492, %rs491, %rs434;
	xor.b16  	%rs493, %rs492, %rs439;
	xor.b16  	%rs494, %rs493, %rs444;
	xor.b16  	%rs591, %rs494, %rs448;
	xor.b16  	%rs495, %rs467, %rs143;
	xor.b16  	%rs496, %rs476, %rs495;
	xor.b16  	%rs497, %rs453, %rs496;
	xor.b16  	%rs498, %rs497, %rs458;
	xor.b16  	%rs499, %rs498, %rs462;
	xor.b16  	%rs500, %rs499, %rs134;
	xor.b16  	%rs501, %rs500, %rs430;
	xor.b16  	%rs502, %rs501, %rs434;
	xor.b16  	%rs503, %rs502, %rs448;
	xor.b16  	%rs584, %rs503, %rs137;
	xor.b16  	%rs504, %rs472, %rs467;
	xor.b16  	%rs505, %rs476, %rs504;
	xor.b16  	%rs506, %rs140, %rs505;
	xor.b16  	%rs507, %rs506, %rs462;
	xor.b16  	%rs508, %rs507, %rs134;
	xor.b16  	%rs509, %rs508, %rs425;
	xor.b16  	%rs510, %rs509, %rs434;
	xor.b16  	%rs511, %rs510, %rs137;
	xor.b16  	%rs512, %rs511, %rs444;
	xor.b16  	%rs580, %rs512, %rs448;
	add.s32 	%r3, %r46, -1;
	add.s32 	%r11, %r46, 9;
	add.s64 	%rd116, %rd116, -16;
	setp.gt.u32 	%p2, %r11, 1;
	mov.u32 	%r46, %r3;
	@%p2 bra 	$L__BB0_2;
	ld.param.u32 	%r31, [_Z10decryptAesPhS_j_param_2];
	ld.param.u64 	%rd115, [_Z10decryptAesPhS_j_param_1];
	ld.param.u64 	%rd114, [_Z10decryptAesPhS_j_param_0];
	mov.u32 	%r12, %ctaid.x;
	mov.u32 	%r13, %ntid.x;
	mov.u32 	%r14, %tid.x;
	mad.lo.s32 	%r15, %r12, %r13, %r14;
	shl.b32 	%r4, %r15, 4;
	cvt.s64.s32 	%rd61, %r4;
	cvt.u64.u16 	%rd62, %rs579;
	and.b64  	%rd63, %rd62, 255;
	mov.u64 	%rd64, constant_inv_sbox;
	add.s64 	%rd65, %rd64, %rd63;
	ld.const.u8 	%rs513, [%rd65];
	cvt.u64.u16 	%rd66, %rs591;
	and.b64  	%rd67, %rd66, 255;
	add.s64 	%rd68, %rd64, %rd67;
	ld.const.u8 	%rs514, [%rd68];
	cvt.u64.u16 	%rd69, %rs586;
	and.b64  	%rd70, %rd69, 255;
	add.s64 	%rd71, %rd64, %rd70;
	ld.const.u8 	%rs515, [%rd71];
	cvt.u64.u16 	%rd72, %rs582;
	and.b64  	%rd73, %rd72, 255;
	add.s64 	%rd74, %rd64, %rd73;
	ld.const.u8 	%rs516, [%rd74];
	cvt.u64.u16 	%rd75, %rs578;
	and.b64  	%rd76, %rd75, 255;
	add.s64 	%rd77, %rd64, %rd76;
	ld.const.u8 	%rs517, [%rd77];
	cvt.u64.u16 	%rd78, %rs588;
	and.b64  	%rd79, %rd78, 255;
	add.s64 	%rd80, %rd64, %rd79;
	ld.const.u8 	%rs518, [%rd80];
	cvt.u64.u16 	%rd81, %rs584;
	and.b64  	%rd82, %rd81, 255;
	add.s64 	%rd83, %rd64, %rd82;
	ld.const.u8 	%rs519, [%rd83];
	cvt.u64.u16 	%rd84, %rs581;
	and.b64  	%rd85, %rd84, 255;
	add.s64 	%rd86, %rd64, %rd85;
	ld.const.u8 	%rs520, [%rd86];
	cvt.u64.u16 	%rd87, %rs577;
	and.b64  	%rd88, %rd87, 255;
	add.s64 	%rd89, %rd64, %rd88;
	ld.const.u8 	%rs521, [%rd89];
	cvt.u64.u16 	%rd90, %rs589;
	and.b64  	%rd91, %rd90, 255;
	add.s64 	%rd92, %rd64, %rd91;
	ld.const.u8 	%rs522, [%rd92];
	cvt.u64.u16 	%rd93, %rs587;
	and.b64  	%rd94, %rd93, 255;
	add.s64 	%rd95, %rd64, %rd94;
	ld.const.u8 	%rs523, [%rd95];
	cvt.u64.u16 	%rd96, %rs580;
	and.b64  	%rd97, %rd96, 255;
	add.s64 	%rd98, %rd64, %rd97;
	ld.const.u8 	%rs524, [%rd98];
	cvt.u64.u16 	%rd99, %rs576;
	and.b64  	%rd100, %rd99, 255;
	add.s64 	%rd101, %rd64, %rd100;
	ld.const.u8 	%rs525, [%rd101];
	cvt.u64.u16 	%rd102, %rs590;
	and.b64  	%rd103, %rd102, 255;
	add.s64 	%rd104, %rd64, %rd103;
	ld.const.u8 	%rs526, [%rd104];
	cvt.u64.u16 	%rd105, %rs585;
	and.b64  	%rd106, %rd105, 255;
	add.s64 	%rd107, %rd64, %rd106;
	ld.const.u8 	%rs527, [%rd107];
	cvt.u64.u16 	%rd108, %rs583;
	and.b64  	%rd109, %rd108, 255;
	add.s64 	%rd110, %rd64, %rd109;
	ld.const.u8 	%rs528, [%rd110];
	ld.const.u8 	%rs529, [constantRoundKey];
	xor.b16  	%rs530, %rs513, %rs529;
	cvta.to.global.u64 	%rd111, %rd114;
	add.s64 	%rd3, %rd111, %rd61;
	st.global.u8 	[%rd3], %rs530;
	ld.const.u8 	%rs531, [constantRoundKey+1];
	xor.b16  	%rs532, %rs514, %rs531;
	st.global.u8 	[%rd3+1], %rs532;
	ld.const.u8 	%rs533, [constantRoundKey+2];
	xor.b16  	%rs534, %rs515, %rs533;
	st.global.u8 	[%rd3+2], %rs534;
	ld.const.u8 	%rs535, [constantRoundKey+3];
	xor.b16  	%rs536, %rs516, %rs535;
	st.global.u8 	[%rd3+3], %rs536;
	ld.const.u8 	%rs537, [constantRoundKey+4];
	xor.b16  	%rs538, %rs517, %rs537;
	st.global.u8 	[%rd3+4], %rs538;
	ld.const.u8 	%rs539, [constantRoundKey+5];
	xor.b16  	%rs540, %rs518, %rs539;
	st.global.u8 	[%rd3+5], %rs540;
	ld.const.u8 	%rs541, [constantRoundKey+6];
	xor.b16  	%rs542, %rs519, %rs541;
	st.global.u8 	[%rd3+6], %rs542;
	ld.const.u8 	%rs543, [constantRoundKey+7];
	xor.b16  	%rs544, %rs520, %rs543;
	st.global.u8 	[%rd3+7], %rs544;
	ld.const.u8 	%rs545, [constantRoundKey+8];
	xor.b16  	%rs546, %rs521, %rs545;
	st.global.u8 	[%rd3+8], %rs546;
	ld.const.u8 	%rs547, [constantRoundKey+9];
	xor.b16  	%rs548, %rs522, %rs547;
	st.global.u8 	[%rd3+9], %rs548;
	ld.const.u8 	%rs549, [constantRoundKey+10];
	xor.b16  	%rs550, %rs523, %rs549;
	st.global.u8 	[%rd3+10], %rs550;
	ld.const.u8 	%rs551, [constantRoundKey+11];
	xor.b16  	%rs552, %rs524, %rs551;
	st.global.u8 	[%rd3+11], %rs552;
	ld.const.u8 	%rs553, [constantRoundKey+12];
	xor.b16  	%rs554, %rs525, %rs553;
	st.global.u8 	[%rd3+12], %rs554;
	ld.const.u8 	%rs555, [constantRoundKey+13];
	xor.b16  	%rs556, %rs526, %rs555;
	st.global.u8 	[%rd3+13], %rs556;
	ld.const.u8 	%rs557, [constantRoundKey+14];
	xor.b16  	%rs558, %rs527, %rs557;
	st.global.u8 	[%rd3+14], %rs558;
	ld.const.u8 	%rs559, [constantRoundKey+15];
	xor.b16  	%rs560, %rs528, %rs559;
	st.global.u8 	[%rd3+15], %rs560;
	cvta.to.global.u64 	%rd112, %rd115;
	add.s64 	%rd4, %rd112, %rd61;
	st.global.u8 	[%rd4], %rs530;
	or.b32  	%r16, %r4, 1;
	setp.ge.u32 	%p3, %r16, %r31;
	@%p3 bra 	$L__BB0_5;
	ld.global.u8 	%rs561, [%rd3+1];
	st.global.u8 	[%rd4+1], %rs561;
$L__BB0_5:
	ld.param.u32 	%r32, [_Z10decryptAesPhS_j_param_2];
	add.s32 	%r17, %r4, 2;
	setp.ge.u32 	%p4, %r17, %r32;
	@%p4 bra 	$L__BB0_7;
	ld.global.u8 	%rs562, [%rd3+2];
	st.global.u8 	[%rd4+2], %rs562;
$L__BB0_7:
	ld.param.u32 	%r33, [_Z10decryptAesPhS_j_param_2];
	add.s32 	%r18, %r4, 3;
	setp.ge.u32 	%p5, %r18, %r33;
	@%p5 bra 	$L__BB0_9;
	ld.global.u8 	%rs563, [%rd3+3];
	st.global.u8 	[%rd4+3], %rs563;
$L__BB0_9:
	ld.param.u32 	%r34, [_Z10decryptAesPhS_j_param_2];
	add.s32 	%r19, %r4, 4;
	setp.ge.u32 	%p6, %r19, %r34;
	@%p6 bra 	$L__BB0_11;
	ld.global.u8 	%rs564, [%rd3+4];
	st.global.u8 	[%rd4+4], %rs564;
$L__BB0_11:
	ld.param.u32 	%r35, [_Z10decryptAesPhS_j_param_2];
	add.s32 	%r20, %r4, 5;
	setp.ge.u32 	%p7, %r20, %r35;
	@%p7 bra 	$L__BB0_13;
	ld.global.u8 	%rs565, [%rd3+5];
	st.global.u8 	[%rd4+5], %rs565;
$L__BB0_13:
	ld.param.u32 	%r36, [_Z10decryptAesPhS_j_param_2];
	add.s32 	%r21, %r4, 6;
	setp.ge.u32 	%p8, %r21, %r36;
	@%p8 bra 	$L__BB0_15;
	ld.global.u8 	%rs566, [%rd3+6];
	st.global.u8 	[%rd4+6], %rs566;
$L__BB0_15:
	ld.param.u32 	%r37, [_Z10decryptAesPhS_j_param_2];
	add.s32 	%r22, %r4, 7;
	setp.ge.u32 	%p9, %r22, %r37;
	@%p9 bra 	$L__BB0_17;
	ld.global.u8 	%rs567, [%rd3+7];
	st.global.u8 	[%rd4+7], %rs567;
$L__BB0_17:
	ld.param.u32 	%r38, [_Z10decryptAesPhS_j_param_2];
	add.s32 	%r23, %r4, 8;
	setp.ge.u32 	%p10, %r23, %r38;
	@%p10 bra 	$L__BB0_19;
	ld.global.u8 	%rs568, [%rd3+8];
	st.global.u8 	[%rd4+8], %rs568;
$L__BB0_19:
	ld.param.u32 	%r39, [_Z10decryptAesPhS_j_param_2];
	add.s32 	%r24, %r4, 9;
	setp.ge.u32 	%p11, %r24, %r39;
	@%p11 bra 	$L__BB0_21;
	ld.global.u8 	%rs569, [%rd3+9];
	st.global.u8 	[%rd4+9], %rs569;
$L__BB0_21:
	ld.param.u32 	%r40, [_Z10decryptAesPhS_j_param_2];
	add.s32 	%r25, %r4, 10;
	setp.ge.u32 	%p12, %r25, %r40;
	@%p12 bra 	$L__BB0_23;
	ld.global.u8 	%rs570, [%rd3+10];
	st.global.u8 	[%rd4+10], %rs570;
$L__BB0_23:
	ld.param.u32 	%r41, [_Z10decryptAesPhS_j_param_2];
	add.s32 	%r26, %r4, 11;
	setp.ge.u32 	%p13, %r26, %r41;
	@%p13 bra 	$L__BB0_25;
	ld.global.u8 	%rs571, [%rd3+11];
	st.global.u8 	[%rd4+11], %rs571;
$L__BB0_25:
	ld.param.u32 	%r42, [_Z10decryptAesPhS_j_param_2];
	add.s32 	%r27, %r4, 12;
	setp.ge.u32 	%p14, %r27, %r42;
	@%p14 bra 	$L__BB0_27;
	ld.global.u8 	%rs572, [%rd3+12];
	st.global.u8 	[%rd4+12], %rs572;
$L__BB0_27:
	ld.param.u32 	%r43, [_Z10decryptAesPhS_j_param_2];
	add.s32 	%r28, %r4, 13;
	setp.ge.u32 	%p15, %r28, %r43;
	@%p15 bra 	$L__BB0_29;
	ld.global.u8 	%rs573, [%rd3+13];
	st.global.u8 	[%rd4+13], %rs573;
$L__BB0_29:
	ld.param.u32 	%r44, [_Z10decryptAesPhS_j_param_2];
	add.s32 	%r29, %r4, 14;
	setp.ge.u32 	%p16, %r29, %r44;
	@%p16 bra 	$L__BB0_31;
	ld.global.u8 	%rs574, [%rd3+14];
	st.global.u8 	[%rd4+14], %rs574;
$L__BB0_31:
	ld.param.u32 	%r45, [_Z10decryptAesPhS_j_param_2];
	add.s32 	%r30, %r4, 15;
	setp.ge.u32 	%p17, %r30, %r45;
	@%p17 bra 	$L__BB0_33;
	ld.global.u8 	%rs575, [%rd3+15];
	st.global.u8 	[%rd4+15], %rs575;
$L__BB0_33:
	ret;

}


// ===== COMPILED SASS (sm_100) =====

	.target	sm_100

	.elftype	@"ET_EXEC"


//--------------------- .note.nv.tkinfo           --------------------------
	.section	.note.nv.tkinfo,"",@"SHT_NOTE"
	.sectionflags	@"SHF_NOTE_NV_TKINFO"
	.tkinfo
        /*0018*/ 	.word	0x00000002
        /*0030*/ 	.string	""
        /*0030*/ 	.string	"ptxas"
        /*0030*/ 	.string	"Cuda compilation tools, release 13.0, V13.0.88"
        /*0030*/ 	.string	"Build cuda_13.0.r13.0/compiler.36424714_0"
        /*0030*/ 	.string	"-arch sm_100 -m 64 "



//--------------------- .note.nv.cuinfo           --------------------------
	.section	.note.nv.cuinfo,"",@"SHT_NOTE"
	.sectionflags	@"SHF_NOTE_NV_CUINFO"
        /*0018*/ 	.short	0x0002
        /*001a*/ 	.short	0x0064
        /*001c*/ 	.short	0x0082
	.zero		2


//--------------------- .nv.info                  --------------------------
	.section	.nv.info,"",@"SHT_CUDA_INFO"
	.align	4


	//----- nvinfo : EIATTR_REGCOUNT
	.align		4
        /*0000*/ 	.byte	0x04, 0x2f
        /*0002*/ 	.short	(.L_3 - .L_2)
	.align		4
.L_2:
        /*0004*/ 	.word	index@(_Z10decryptAesPhS_j)
        /*0008*/ 	.word	0x00000020


	//----- nvinfo : EIATTR_FRAME_SIZE
	.align		4
.L_3:
        /*000c*/ 	.byte	0x04, 0x11
        /*000e*/ 	.short	(.L_5 - .L_4)
	.align		4
.L_4:
        /*0010*/ 	.word	index@(_Z10decryptAesPhS_j)
        /*0014*/ 	.word	0x00000000


	//----- nvinfo : EIATTR_MIN_STACK_SIZE
	.align		4
.L_5:
        /*0018*/ 	.byte	0x04, 0x12
        /*001a*/ 	.short	(.L_7 - .L_6)
	.align		4
.L_6:
        /*001c*/ 	.word	index@(_Z10decryptAesPhS_j)
        /*0020*/ 	.word	0x00000000
.L_7:


//--------------------- .nv.compat                --------------------------
	.section	.nv.compat,"",@"SHT_CUDA_COMPAT_INFO"
	.align	4
        /*0000*/ 	.byte	0x02, 0x09, 0x00, 0x00, 0x02, 0x02, 0x01, 0x00, 0x02, 0x05, 0x05, 0x00, 0x03, 0x07, 0x01, 0x01
        /*0010*/ 	.byte	0x02, 0x03, 0x00, 0x00, 0x02, 0x06, 0x01, 0x00, 0x04, 0x0b, 0x08, 0x00, 0x09, 0x00, 0x00, 0x00
        /*0020*/ 	.byte	0x00, 0x00, 0x00, 0x00


//--------------------- .nv.info._Z10decryptAesPhS_j --------------------------
	.section	.nv.info._Z10decryptAesPhS_j,"",@"SHT_CUDA_INFO"
	.sectionflags	@""
	.align	4


	//----- nvinfo : EIATTR_CUDA_API_VERSION
	.align		4
        /*0000*/ 	.byte	0x04, 0x37
        /*0002*/ 	.short	(.L_9 - .L_8)
.L_8:
        /*0004*/ 	.word	0x00000082


	//----- nvinfo : EIATTR_KPARAM_INFO
	.align		4
.L_9:
        /*0008*/ 	.byte	0x04, 0x17
        /*000a*/ 	.short	(.L_11 - .L_10)
.L_10:
        /*000c*/ 	.word	0x00000000
        /*0010*/ 	.short	0x0002
        /*0012*/ 	.short	0x0010
        /*0014*/ 	.byte	0x00, 0xf0, 0x11, 0x00


	//----- nvinfo : EIATTR_KPARAM_INFO
	.align		4
.L_11:
        /*0018*/ 	.byte	0x04, 0x17
        /*001a*/ 	.short	(.L_13 - .L_12)
.L_12:
        /*001c*/ 	.word	0x00000000
        /*0020*/ 	.short	0x0001
        /*0022*/ 	.short	0x0008
        /*0024*/ 	.byte	0x00, 0xf5, 0x21, 0x00


	//----- nvinfo : EIATTR_KPARAM_INFO
	.align		4
.L_13:
        /*0028*/ 	.byte	0x04, 0x17
        /*002a*/ 	.short	(.L_15 - .L_14)
.L_14:
        /*002c*/ 	.word	0x00000000
        /*0030*/ 	.short	0x0000
        /*0032*/ 	.short	0x0000
        /*0034*/ 	.byte	0x00, 0xf5, 0x21, 0x00


	//----- nvinfo : EIATTR_SPARSE_MMA_MASK
	.align		4
.L_15:
        /*0038*/ 	.byte	0x03, 0x50
        /*003a*/ 	.short	0x0000


	//----- nvinfo : EIATTR_MAXREG_COUNT
	.align		4
        /*003c*/ 	.byte	0x03, 0x1b
        /*003e*/ 	.short	0x00ff


	//----- nvinfo : EIATTR_MERCURY_ISA_VERSION
	.align		4
        /*0040*/ 	.byte	0x03, 0x5f
        /*0042*/ 	.short	0x0101


	//----- nvinfo : EIATTR_VRC_CTA_INIT_COUNT
	.align		4
        /*0044*/ 	.byte	0x02, 0x4a
	.zero		1
	.zero		1


	//----- nvinfo : EIATTR_EXIT_INSTR_OFFSETS
	.align		4
        /*0048*/ 	.byte	0x04, 0x1c
        /*004a*/ 	.short	(.L_17 - .L_16)


	//   ....[0]....
.L_16:
        /*004c*/ 	.word	0x00000080


	//   ....[1]....
        /*0050*/ 	.word	0x000029d0


	//   ....[2]....
        /*0054*/ 	.word	0x00002a00


	//----- nvinfo : EIATTR_CRS_STACK_SIZE
	.align		4
.L_17:
        /*0058*/ 	.byte	0x04, 0x1e
        /*005a*/ 	.short	(.L_19 - .L_18)
.L_18:
        /*005c*/ 	.word	0x00000000


	//----- nvinfo : EIATTR_CBANK_PARAM_SIZE
	.align		4
.L_19:
        /*0060*/ 	.byte	0x03, 0x19
        /*0062*/ 	.short	0x0014


	//----- nvinfo : EIATTR_PARAM_CBANK
	.align		4
        /*0064*/ 	.byte	0x04, 0x0a
        /*0066*/ 	.short	(.L_21 - .L_20)
	.align		4
.L_20:
        /*0068*/ 	.word	index@(.nv.constant0._Z10decryptAesPhS_j)
        /*006c*/ 	.short	0x0380
        /*006e*/ 	.short	0x0014


	//----- nvinfo : EIATTR_SW_WAR
	.align		4
.L_21:
        /*0070*/ 	.byte	0x04, 0x36
        /*0072*/ 	.short	(.L_23 - .L_22)
.L_22:
        /*0074*/ 	.word	0x00000008
.L_23:


//--------------------- .nv.callgraph             --------------------------
	.section	.nv.callgraph,"",@"SHT_CUDA_CALLGRAPH"
	.align	4
	.sectionentsize	8
	.align		4
        /*0000*/ 	.word	0x00000000
	.align		4
        /*0004*/ 	.word	0xffffffff
	.align		4
        /*0008*/ 	.word	0x00000000
	.align		4
        /*000c*/ 	.word	0xfffffffe
	.align		4
        /*0010*/ 	.word	0x00000000
	.align		4
        /*0014*/ 	.word	0xfffffffd
	.align		4
        /*0018*/ 	.word	0x00000000
	.align		4
        /*001c*/ 	.word	0xfffffffc


//--------------------- .nv.constant3             --------------------------
	.section	.nv.constant3,"a",@progbits
.nv.constant3:
	.type		constant_inv_sbox,@object
	.size		constant_inv_sbox,(constantRoundKey - constant_inv_sbox)
constant_inv_sbox:
	.zero		256
	.type		constantRoundKey,@object
	.size		constantRoundKey,(.L_1 - constantRoundKey)
constantRoundKey:
	.zero		176
.L_1:


//--------------------- .text._Z10decryptAesPhS_j --------------------------
	.section	.text._Z10decryptAesPhS_j,"ax",@progbits
	.align	128
        .global         _Z10decryptAesPhS_j
        .type           _Z10decryptAesPhS_j,@function
        .size           _Z10decryptAesPhS_j,(.L_x_30 - _Z10decryptAesPhS_j)
        .other          _Z10decryptAesPhS_j,@"STO_CUDA_ENTRY STV_DEFAULT"
_Z10decryptAesPhS_j:
.text._Z10decryptAesPhS_j:
[----:B------:R-:W-:Y:S01]  /*0000*/  LDC R1, c[0x0][0x37c] ;  /* 0x0000df00ff017b82 */ /* 0x000fe20000000800 */
[----:B------:R-:W0:Y:S07]  /*0010*/  S2R R3, SR_TID.X ;  /* 0x0000000000037919 */ /* 0x000e2e0000002100 */
[----:B------:R-:W0:Y:S01]  /*0020*/  S2UR UR9, SR_CTAID.X ;  /* 0x00000000000979c3 */ /* 0x000e220000002500 */
[----:B------:R-:W1:Y:S07]  /*0030*/  LDCU UR4, c[0x0][0x390] ;  /* 0x00007200ff0477ac */ /* 0x000e6e0008000800 */
[----:B------:R-:W0:Y:S02]  /*0040*/  LDC R0, c[0x0][0x360] ;  /* 0x0000d800ff007b82 */ /* 0x000e240000000800 */
[----:B0-----:R-:W-:-:S04]  /*0050*/  IMAD R0, R0, UR9, R3 ;  /* 0x0000000900007c24 */ /* 0x001fc8000f8e0203 */
[----:B------:R-:W-:-:S05]  /*0060*/  IMAD.SHL.U32 R0, R0, 0x10, RZ ;  /* 0x0000001000007824 */ /* 0x000fca00078e00ff */
[----:B-1----:R-:W-:-:S13]  /*0070*/  ISETP.GE.U32.AND P0, PT, R0, UR4, PT ;  /* 0x0000000400007c0c */ /* 0x002fda000bf06070 */
[----:B------:R-:W-:Y:S05]  /*0080*/  @P0 EXIT ;  /* 0x000000000000094d */ /* 0x000fea0003800000 */
[----:B------:R-:W0:Y:S01]  /*0090*/  LDCU.64 UR4, c[0x0][0x380] ;  /* 0x00007000ff0477ac */ /* 0x000e220008000a00 */
[----:B------:R-:W1:Y:S01]  /*00a0*/  LDCU.64 UR6, c[0x0][0x358] ;  /* 0x00006b00ff0677ac */ /* 0x000e620008000a00 */
[----:B------:R-:W2:Y:S01]  /*00b0*/  LDCU.U8 UR14, c[0x3][0x1a7] ;  /* 0x00c034e0ff0e77ac */ /* 0x000ea20008000000 */
[----:B------:R-:W3:Y:S01]  /*00c0*/  LDCU.U8 UR15, c[0x3][0x1a8] ;  /* 0x00c03500ff0f77ac */ /* 0x000ee20008000000 */
[----:B------:R-:W4:Y:S01]  /*00d0*/  LDCU.U8 UR16, c[0x3][0x1a9] ;  /* 0x00c03520ff1077ac */ /* 0x000f220008000000 */
[C---:B0-----:R-:W-:Y:S01]  /*00e0*/  IADD3 R2, P0, PT, R0.reuse, UR4, RZ ;  /* 0x0000000400027c10 */ /* 0x041fe2000ff1e0ff */
[----:B------:R-:W0:Y:S03]  /*00f0*/  LDCU.U8 UR17, c[0x3][0x1aa] ;  /* 0x00c03540ff1177ac */ /* 0x000e260008000000 */
[----:B------:R-:W-:Y:S01]  /*0100*/  LEA.HI.X.SX32 R3, R0, UR5, 0x1, P0 ;  /* 0x0000000500037c11 */ /* 0x000fe200080f0eff */
[----:B------:R-:W5:Y:S04]  /*0110*/  LDCU.U8 UR20, c[0x3][0x1ad] ;  /* 0x00c035a0ff1477ac */ /* 0x000f680008000000 */
[----:B-1----:R-:W2:Y:S01]  /*0120*/  LDG.E.U8 R5, desc[UR6][R2.64+0x1] ;  /* 0x0000010602057981 */ /* 0x002ea2000c1e1100 */
[----:B------:R-:W1:Y:S03]  /*0130*/  LDCU.U8 UR22, c[0x3][0x1af] ;  /* 0x00c035e0ff1677ac */ /* 0x000e660008000000 */
[----:B------:R-:W3:Y:S01]  /*0140*/  LDG.E.U8 R6, desc[UR6][R2.64+0x7] ;  /* 0x0000070602067981 */ /* 0x000ee2000c1e1100 */
[----:B------:R-:W1:Y:S03]  /*0150*/  LDCU.U8 UR8, c[0x3][0x1a2] ;  /* 0x00c03440ff0877ac */ /* 0x000e660008000000 */
[----:B------:R-:W4:Y:S01]  /*0160*/  LDG.E.U8 R9, desc[UR6][R2.64+0x8] ;  /* 0x0000080602097981 */ /* 0x000f22000c1e1100 */
[----:B------:R-:W1:Y:S03]  /*0170*/  LDCU.U8 UR11, c[0x3][0x1a4] ;  /* 0x00c03480ff0b77ac */ /* 0x000e660008000000 */
[----:B------:R-:W5:Y:S01]  /*0180*/  LDG.E.U8 R16, desc[UR6][R2.64+0x9] ;  /* 0x0000090602107981 */ /* 0x000f62000c1e1100 */
[----:B------:R-:W1:Y:S03]  /*0190*/  LDCU.U8 UR12, c[0x3][0x1a5] ;  /* 0x00c034a0ff0c77ac */ /* 0x000e660008000000 */
[----:B------:R-:W0:Y:S01]  /*01a0*/  LDG.E.U8 R14, desc[UR6][R2.64+0xa] ;  /* 0x00000a06020e7981 */ /* 0x000e22000c1e1100 */
[----:B------:R-:W1:Y:S03]  /*01b0*/  LDCU.U8 UR13, c[0x3][0x1a6] ;  /* 0x00c034c0ff0d77ac */ /* 0x000e660008000000 */
[----:B------:R-:W5:Y:S01]  /*01c0*/  LDG.E.U8 R0, desc[UR6][R2.64+0xd] ;  /* 0x00000d0602007981 */ /* 0x000f62000c1e1100 */
[----:B------:R-:W1:Y:S03]  /*01d0*/  LDCU.U8 UR18, c[0x3][0x1ab] ;  /* 0x00c03560ff1277ac */ /* 0x000e660008000000 */
[----:B------:R-:W1:Y:S01]  /*01e0*/  LDG.E.U8 R15, desc[UR6][R2.64+0xf] ;  /* 0x00000f06020f7981 */ /* 0x000e62000c1e1100 */
[----:B------:R-:W1:Y:S03]  /*01f0*/  LDCU.U8 UR19, c[0x3][0x1ac] ;  /* 0x00c03580ff1377ac */ /* 0x000e660008000000 */
[----:B------:R-:W5:Y:S01]  /*0200*/  LDG.E.U8 R13, desc[UR6][R2.64+0x2] ;  /* 0x00000206020d7981 */ /* 0x000f62000c1e1100 */
[----:B------:R-:W1:Y:S03]  /*0210*/  LDCU.U8 UR21, c[0x3][0x1ae] ;  /* 0x00c035c0ff1577ac */ /* 0x000e660008000000 */
[----:B------:R-:W5:Y:S01]  /*0220*/  LDG.E.U8 R7, desc[UR6][R2.64+0x4] ;  /* 0x0000040602077981 */ /* 0x000f62000c1e1100 */
[----:B------:R-:W1:Y:S03]  /*0230*/  LDCU.U8 UR4, c[0x3][0x1a0] ;  /* 0x00c03400ff0477ac */ /* 0x000e660008000000 */
[----:B------:R-:W5:Y:S04]  /*0240*/  LDG.E.U8 R8, desc[UR6][R2.64+0x5] ;  /* 0x0000050602087981 */ /* 0x000f68000c1e1100 */
[----:B------:R-:W5:Y:S04]  /*0250*/  LDG.E.U8 R11, desc[UR6][R2.64+0x6] ;  /* 0x00000606020b7981 */ /* 0x000f68000c1e1100 */
[----:B------:R-:W5:Y:S04]  /*0260*/  LDG.E.U8 R18, desc[UR6][R2.64+0xb] ;  /* 0x00000b0602127981 */ /* 0x000f68000c1e1100 */
[----:B------:R-:W5:Y:S04]  /*0270*/  LDG.E.U8 R10, desc[UR6][R2.64+0xc] ;  /* 0x00000c06020a7981 */ /* 0x000f68000c1e1100 */
[----:B------:R-:W5:Y:S04]  /*0280*/  LDG.E.U8 R17, desc[UR6][R2.64+0xe] ;  /* 0x00000e0602117981 */ /* 0x000f68000c1e1100 */
[----:B------:R-:W5:Y:S04]  /*0290*/  LDG.E.U8 R4, desc[UR6][R2.64] ;  /* 0x0000000602047981 */ /* 0x000f68000c1e1100 */
[----:B------:R2:W5:Y:S01]  /*02a0*/  LDG.E.U8 R12, desc[UR6][R2.64+0x3] ;  /* 0x00000306020c7981 */ /* 0x000562000c1e1100 */
[----:B------:R-:W2:Y:S01]  /*02b0*/  LDCU.U8 UR5, c[0x3][0x1a1] ;  /* 0x00c03420ff0577ac */ /* 0x000ea20008000000 */
[----:B------:R-:W1:Y:S01]  /*02c0*/  LDCU.U8 UR10, c[0x3][0x1a3] ;  /* 0x00c03460ff0a77ac */ /* 0x000e620008000000 */
[----:B--2---:R-:W-:-:S02]  /*02d0*/  LOP3.LUT R3, R5, UR5, RZ, 0x3c, !PT ;  /* 0x0000000505037c12 */ /* 0x004fc4000f8e3cff */
[----:B---3--:R-:W-:Y:S02]  /*02e0*/  LOP3.LUT R5, R6, UR14, RZ, 0x3c, !PT ;  /* 0x0000000e06057c12 */ /* 0x008fe4000f8e3cff */
[----:B----4-:R-:W-:Y:S02]  /*02f0*/  LOP3.LUT R9, R9, UR15, RZ, 0x3c, !PT ;  /* 0x0000000f09097c12 */ /* 0x010fe4000f8e3cff */
[----:B-----5:R-:W-:Y:S02]  /*0300*/  LOP3.LUT R16, R16, UR16, RZ, 0x3c, !PT ;  /* 0x0000001010107c12 */ /* 0x020fe4000f8e3cff */
[----:B0-----:R-:W-:Y:S02]  /*0310*/  LOP3.LUT R6, R14, UR17, RZ, 0x3c, !PT ;  /* 0x000000110e067c12 */ /* 0x001fe4000f8e3cff */
[----:B------:R-:W-:Y:S02]  /*0320*/  LOP3.LUT R2, R0, UR20, RZ, 0x3c, !PT ;  /* 0x0000001400027c12 */ /* 0x000fe4000f8e3cff */
[----:B------:R-:W-:-:S02]  /*0330*/  PRMT R0, R5, 0x7610, R0 ;  /* 0x0000761005007816 */ /* 0x000fc40000000000 */
[----:B-1----:R-:W-:Y:S02]  /*0340*/  LOP3.LUT R15, R15, UR22, RZ, 0x3c, !PT ;  /* 0x000000160f0f7c12 */ /* 0x002fe4000f8e3cff */
[----:B------:R-:W-:Y:S02]  /*0350*/  PRMT R5, R9, 0x7610, R5 ;  /* 0x0000761009057816 */ /* 0x000fe40000000005 */
[----:B------:R-:W-:Y:S02]  /*0360*/  PRMT R9, R16, 0x7610, R9 ;  /* 0x0000761010097816 */ /* 0x000fe40000000009 */
[----:B------:R-:W-:Y:S02]  /*0370*/  PRMT R20, R6, 0x7610, R20 ;  /* 0x0000761006147816 */ /* 0x000fe40000000014 */
[----:B------:R-:W-:Y:S02]  /*0380*/  LOP3.LUT R13, R13, UR8, RZ, 0x3c, !PT ;  /* 0x000000080d0d7c12 */ /* 0x000fe4000f8e3cff */
[----:B------:R-:W-:-:S02]  /*0390*/  LOP3.LUT R7, R7, UR11, RZ, 0x3c, !PT ;  /* 0x0000000b07077c12 */ /* 0x000fc4000f8e3cff */
[----:B------:R-:W-:Y:S02]  /*03a0*/  LOP3.LUT R8, R8, UR12, RZ, 0x3c, !PT ;  /* 0x0000000c08087c12 */ /* 0x000fe4000f8e3cff */
[----:B------:R-:W-:Y:S02]  /*03b0*/  PRMT R16, R2, 0x7610, R16 ;  /* 0x0000761002107816 */ /* 0x000fe40000000010 */
[----:B------:R-:W-:Y:S02]  /*03c0*/  LOP3.LUT R11, R11, UR13, RZ, 0x3c, !PT ;  /* 0x0000000d0b0b7c12 */ /* 0x000fe4000f8e3cff */
[----:B------:R-:W-:Y:S02]  /*03d0*/  PRMT R6, R15, 0x7610, R6 ;  /* 0x000076100f067816 */ /* 0x000fe40000000006 */
[----:B------:R-:W-:Y:S02]  /*03e0*/  LOP3.LUT R14, R18, UR18, RZ, 0x3c, !PT ;  /* 0x00000012120e7c12 */ /* 0x000fe4000f8e3cff */
[----:B------:R-:W-:-:S02]  /*03f0*/  LOP3.LUT R10, R10, UR19, RZ, 0x3c, !PT ;  /* 0x000000130a0a7c12 */ /* 0x000fc4000f8e3cff */
[----:B------:R-:W-:Y:S02]  /*0400*/  LOP3.LUT R17, R17, UR21, RZ, 0x3c, !PT ;  /* 0x0000001511117c12 */ /* 0x000fe4000f8e3cff */
[----:B------:R-:W-:Y:S01]  /*0410*/  LOP3.LUT R4, R4, UR4, RZ, 0x3c, !PT ;  /* 0x0000000404047c12 */ /* 0x000fe2000f8e3cff */
[----:B------:R-:W-:Y:S01]  /*0420*/  UMOV UR4, URZ ;  /* 0x000000ff00047c82 */ /* 0x000fe20008000000 */
[----:B------:R-:W-:Y:S01]  /*0430*/  LOP3.LUT R12, R12, UR10, RZ, 0x3c, !PT ;  /* 0x0000000a0c0c7c12 */ /* 0x000fe2000f8e3cff */
[----:B------:R-:W-:-:S06]  /*0440*/  UMOV UR10, 0x19f ;  /* 0x0000019f000a7882 */ /* 0x000fcc0000000000 */
.L_x_0:
[----:B------:R-:W-:Y:S01]  /*0450*/  LOP3.LUT R22, R0, 0xff, RZ, 0xc0, !PT ;  /* 0x000000ff00167812 */ /* 0x000fe200078ec0ff */
[----:B------:R-:W0:Y:S01]  /*0460*/  LDCU.U8 UR8, c[0x3][UR10+-0xc] ;  /* 0x00fffe800a0877ac */ /* 0x000e220008000000 */
[----:B------:R-:W-:Y:S02]  /*0470*/  LOP3.LUT R23, R20, 0xff, RZ, 0xc0, !PT ;  /* 0x000000ff14177812 */ /* 0x000fe400078ec0ff */
[----:B------:R-:W0:Y:S01]  /*0480*/  LDC.U8 R21, c[0x3][R22] ;  /* 0x00c0000016157b82 */ /* 0x000e220000000000 */
[----:B------:R-:W1:Y:S01]  /*0490*/  LDCU.U8 UR5, c[0x3][UR10+-0xd] ;  /* 0x00fffe600a0577ac */ /* 0x000e620008000000 */
[----:B------:R-:W-:Y:S02]  /*04a0*/  LOP3.LUT R2, R4, 0xff, RZ, 0xc0, !PT ;  /* 0x000000ff04027812 */ /* 0x000fe400078ec0ff */
[----:B------:R-:W-:Y:S02]  /*04b0*/  LOP3.LUT R24, R16, 0xff, RZ, 0xc0, !PT ;  /* 0x000000ff10187812 */ /* 0x000fe400078ec0ff */
[----:B------:R-:W-:-:S02]  /*04c0*/  LOP3.LUT R17, R17, 0xff, RZ, 0xc0, !PT ;  /* 0x000000ff11117812 */ /* 0x000fc400078ec0ff */
[----:B------:R-:W1:Y:S01]  /*04d0*/  LDC.U8 R0, c[0x3][R23] ;  /* 0x00c0000017007b82 */ /* 0x000e620000000000 */
[----:B------:R-:W-:Y:S02]  /*04e0*/  LOP3.LUT R27, R7, 0xff, RZ, 0xc0, !PT ;  /* 0x000000ff071b7812 */ /* 0x000fe400078ec0ff */
[----:B------:R-:W-:-:S05]  /*04f0*/  LOP3.LUT R28, R5, 0xff, RZ, 0xc0, !PT ;  /* 0x000000ff051c7812 */ /* 0x000fca00078ec0ff */
[----:B------:R-:W2:Y:S08]  /*0500*/  LDC.U8 R2, c[0x3][R2] ;  /* 0x00c0000002027b82 */ /* 0x000eb00000000000 */
[----:B------:R-:W3:Y:S01]  /*0510*/  LDC.U8 R17, c[0x3][R17] ;  /* 0x00c0000011117b82 */ /* 0x000ee20000000000 */
[----:B0-----:R-:W-:Y:S01]  /*0520*/  LOP3.LUT R21, R21, UR8, RZ, 0x3c, !PT ;  /* 0x0000000815157c12 */ /* 0x001fe2000f8e3cff */
[----:B------:R-:W0:Y:S03]  /*0530*/  LDCU.U8 UR8, c[0x3][UR10+-0xe] ;  /* 0x00fffe400a0877ac */ /* 0x000e260008000000 */
[C---:B------:R-:W-:Y:S01]  /*0540*/  PRMT R15, R21.reuse, 0x8880, RZ ;  /* 0x00008880150f7816 */ /* 0x040fe200000000ff */
[----:B------:R-:W-:Y:S01]  /*0550*/  IMAD.SHL.U32 R19, R21, 0x2, RZ ;  /* 0x0000000215137824 */ /* 0x000fe200078e00ff */
[----:B-1----:R-:W-:Y:S01]  /*0560*/  LOP3.LUT R16, R0, UR5, RZ, 0x3c, !PT ;  /* 0x0000000500107c12 */ /* 0x002fe2000f8e3cff */
[----:B------:R-:W2:Y:S01]  /*0570*/  LDCU.U8 UR5, c[0x3][UR10+-0xf] ;  /* 0x00fffe200a0577ac */ /* 0x000ea20008000000 */
[----:B------:R-:W0:Y:S01]  /*0580*/  LDC.U8 R0, c[0x3][R24] ;  /* 0x00c0000018007b82 */ /* 0x000e220000000000 */
[----:B------:R-:W-:-:S02]  /*0590*/  PRMT R15, R15, 0x7710, RZ ;  /* 0x000077100f0f7816 */ /* 0x000fc400000000ff */
[C---:B------:R-:W-:Y:S02]  /*05a0*/  PRMT R4, R16.reuse, 0x8880, RZ ;  /* 0x0000888010047816 */ /* 0x040fe400000000ff */
[----:B------:R-:W-:Y:S01]  /*05b0*/  SHF.R.U32.HI R20, RZ, 0x7, R15 ;  /* 0x00000007ff147819 */ /* 0x000fe2000001160f */
[----:B------:R-:W-:Y:S01]  /*05c0*/  IMAD.SHL.U32 R15, R16, 0x2, RZ ;  /* 0x00000002100f7824 */ /* 0x000fe200078e00ff */
[----:B------:R-:W-:-:S04]  /*05d0*/  PRMT R4, R4, 0x7710, RZ ;  /* 0x0000771004047816 */ /* 0x000fc800000000ff */
[----:B------:R-:W-:Y:S02]  /*05e0*/  SHF.R.U32.HI R18, RZ, 0x7, R4 ;  /* 0x00000007ff127819 */ /* 0x000fe40000011604 */
[C---:B------:R-:W-:Y:S02]  /*05f0*/  LOP3.LUT R4, R19.reuse, 0x1b, R20, 0x78, !PT ;  /* 0x0000001b13047812 */ /* 0x040fe400078e7814 */
[----:B------:R-:W-:Y:S02]  /*0600*/  PRMT R19, R19, 0x8880, RZ ;  /* 0x0000888013137816 */ /* 0x000fe400000000ff */
[C---:B------:R-:W-:Y:S01]  /*0610*/  LOP3.LUT R25, R15.reuse, 0x1b, R18, 0x78, !PT ;  /* 0x0000001b0f197812 */ /* 0x040fe200078e7812 */
[----:B------:R-:W-:Y:S01]  /*0620*/  IMAD.SHL.U32 R20, R4, 0x2, RZ ;  /* 0x0000000204147824 */ /* 0x000fe200078e00ff */
[----:B------:R-:W-:Y:S02]  /*0630*/  PRMT R15, R15, 0x8880, RZ ;  /* 0x000088800f0f7816 */ /* 0x000fe400000000ff */
[----:B------:R-:W-:Y:S01]  /*0640*/  PRMT R19, R19, 0x7710, RZ ;  /* 0x0000771013137816 */ /* 0x000fe200000000ff */
[----:B------:R-:W-:Y:S01]  /*0650*/  IMAD.SHL.U32 R18, R25, 0x2, RZ ;  /* 0x0000000219127824 */ /* 0x000fe200078e00ff */
[----:B------:R-:W-:-:S02]  /*0660*/  PRMT R15, R15, 0x7710, RZ ;  /* 0x000077100f0f7816 */ /* 0x000fc400000000ff */
[----:B------:R-:W-:Y:S02]  /*0670*/  SHF.R.U32.HI R19, RZ, 0x7, R19 ;  /* 0x00000007ff137819 */ /* 0x000fe40000011613 */
[----:B------:R-:W-:Y:S02]  /*0680*/  PRMT R23, R20, 0x8880, RZ ;  /* 0x0000888014177816 */ /* 0x000fe400000000ff */
[----:B------:R-:W-:Y:S02]  /*0690*/  SHF.R.U32.HI R15, RZ, 0x7, R15 ;  /* 0x00000007ff0f7819 */ /* 0x000fe4000001160f */
[----:B------:R-:W-:Y:S02]  /*06a0*/  PRMT R22, R18, 0x8880, RZ ;  /* 0x0000888012167816 */ /* 0x000fe400000000ff */
[----:B------:R-:W-:Y:S02]  /*06b0*/  LOP3.LUT R19, R20, 0x1b, R19, 0x78, !PT ;  /* 0x0000001b14137812 */ /* 0x000fe400078e7813 */
[----:B------:R-:W-:-:S02]  /*06c0*/  PRMT R20, R23, 0x7710, RZ ;  /* 0x0000771017147816 */ /* 0x000fc400000000ff */
[----:B------:R-:W-:Y:S02]  /*06d0*/  LOP3.LUT R18, R18, 0x1b, R15, 0x78, !PT ;  /* 0x0000001b12127812 */ /* 0x000fe400078e780f */
[----:B------:R-:W-:Y:S01]  /*06e0*/  PRMT R15, R22, 0x7710, RZ ;  /* 0x00007710160f7816 */ /* 0x000fe200000000ff */
[----:B------:R-:W-:Y:S01]  /*06f0*/  IMAD.SHL.U32 R22, R19, 0x2, RZ ;  /* 0x0000000213167824 */ /* 0x000fe200078e00ff */
[----:B------:R-:W-:Y:S01]  /*0700*/  SHF.R.U32.HI R23, RZ, 0x7, R20 ;  /* 0x00000007ff177819 */ /* 0x000fe20000011614 */
[----:B------:R-:W-:Y:S01]  /*0710*/  IMAD.SHL.U32 R20, R18, 0x2, RZ ;  /* 0x0000000212147824 */ /* 0x000fe200078e00ff */
[----:B------:R-:W-:Y:S02]  /*0720*/  SHF.R.U32.HI R15, RZ, 0x7, R15 ;  /* 0x00000007ff0f7819 */ /* 0x000fe4000001160f */
[----:B------:R-:W-:Y:S02]  /*0730*/  LOP3.LUT R22, R22, 0x1b, R23, 0x78, !PT ;  /* 0x0000001b16167812 */ /* 0x000fe400078e7817 */
[----:B------:R-:W-:-:S02]  /*0740*/  LOP3.LUT R15, R20, 0x1b, R15, 0x78, !PT ;  /* 0x0000001b140f7812 */ /* 0x000fc400078e780f */
[CCC-:B------:R-:W-:Y:S02]  /*0750*/  LOP3.LUT R23, R22.reuse, R19.reuse, R21.reuse, 0x96, !PT ;  /* 0x0000001316177212 */ /* 0x1c0fe400078e9615 */
[C---:B------:R-:W-:Y:S02]  /*0760*/  LOP3.LUT R19, R22.reuse, R19, R4, 0x96, !PT ;  /* 0x0000001316137212 */ /* 0x040fe400078e9604 */
[--C-:B------:R-:W-:Y:S02]  /*0770*/  LOP3.LUT R20, R22, R4, R21.reuse, 0x96, !PT ;  /* 0x0000000416147212 */ /* 0x100fe400078e9615 */
[----:B--2---:R-:W-:Y:S01]  /*0780*/  LOP3.LUT R2, R2, UR5, RZ, 0x3c, !PT ;  /* 0x0000000502027c12 */ /* 0x004fe2000f8e3cff */
[----:B------:R-:W3:Y:S01]  /*0790*/  LDCU.U8 UR5, c[0x3][UR10+-0x9] ;  /* 0x00fffee00a0577ac */ /* 0x000ee20008000000 */
[----:B------:R-:W-:Y:S02]  /*07a0*/  LOP3.LUT R4, R14, 0xff, RZ, 0xc0, !PT ;  /* 0x000000ff0e047812 */ /* 0x000fe400078ec0ff */
[----:B------:R-:W-:-:S02]  /*07b0*/  LOP3.LUT R21, R16, R22, R21, 0x96, !PT ;  /* 0x0000001610157212 */ /* 0x000fc400078e9615 */
[----:B------:R-:W-:Y:S02]  /*07c0*/  PRMT R22, R2, 0x8880, RZ ;  /* 0x0000888002167816 */ /* 0x000fe400000000ff */
[----:B------:R-:W1:Y:S01]  /*07d0*/  LDC.U8 R4, c[0x3][R4] ;  /* 0x00c0000004047b82 */ /* 0x000e620000000000 */
[----:B0-----:R-:W-:Y:S01]  /*07e0*/  LOP3.LUT R0, R0, UR8, RZ, 0x3c, !PT ;  /* 0x0000000800007c12 */ /* 0x001fe2000f8e3cff */
[----:B------:R-:W1:Y:S01]  /*07f0*/  LDCU.U8 UR8, c[0x3][UR10+-0x8] ;  /* 0x00ffff000a0877ac */ /* 0x000e620008000000 */
[----:B------:R-:W-:Y:S01]  /*0800*/  PRMT R14, R22, 0x7710, RZ ;  /* 0x00007710160e7816 */ /* 0x000fe200000000ff */
[----:B------:R-:W-:Y:S01]  /*0810*/  IMAD.SHL.U32 R22, R2, 0x2, RZ ;  /* 0x0000000202167824 */ /* 0x000fe200078e00ff */
[----:B------:R-:W-:Y:S02]  /*0820*/  LOP3.LUT R23, R25, R16, R23, 0x96, !PT ;  /* 0x0000001019177212 */ /* 0x000fe400078e9617 */
[----:B------:R-:W-:Y:S02]  /*0830*/  LOP3.LUT R20, R18, R25, R20, 0x96, !PT ;  /* 0x0000001912147212 */ /* 0x000fe400078e9614 */
[----:B------:R-:W-:-:S02]  /*0840*/  PRMT R24, R0, 0x8880, RZ ;  /* 0x0000888000187816 */ /* 0x000fc400000000ff */
[----:B------:R-:W-:Y:S02]  /*0850*/  SHF.R.U32.HI R25, RZ, 0x7, R14 ;  /* 0x00000007ff197819 */ /* 0x000fe4000001160e */
[----:B------:R-:W-:Y:S02]  /*0860*/  LOP3.LUT R18, R15, R21, R18, 0x96, !PT ;  /* 0x000000150f127212 */ /* 0x000fe400078e9612 */
[----:B------:R-:W-:Y:S01]  /*0870*/  PRMT R14, R24, 0x7710, RZ ;  /* 0x00007710180e7816 */ /* 0x000fe200000000ff */
[----:B------:R-:W-:Y:S01]  /*0880*/  IMAD.SHL.U32 R24, R0, 0x2, RZ ;  /* 0x0000000200187824 */ /* 0x000fe200078e00ff */
[C---:B------:R-:W-:Y:S02]  /*0890*/  LOP3.LUT R21, R22.reuse, 0x1b, R25, 0x78, !PT ;  /* 0x0000001b16157812 */ /* 0x040fe400078e7819 */
[----:B------:R-:W-:Y:S02]  /*08a0*/  PRMT R22, R22, 0x8880, RZ ;  /* 0x0000888016167816 */ /* 0x000fe400000000ff */
[----:B------:R-:W-:-:S02]  /*08b0*/  SHF.R.U32.HI R25, RZ, 0x7, R14 ;  /* 0x00000007ff197819 */ /* 0x000fc4000001160e */
[----:B------:R-:W-:Y:S02]  /*08c0*/  PRMT R14, R22, 0x7710, RZ ;  /* 0x00007710160e7816 */ /* 0x000fe400000000ff */
[----:B------:R-:W-:Y:S02]  /*08d0*/  LOP3.LUT R22, R15, R16, R19, 0x96, !PT ;  /* 0x000000100f167212 */ /* 0x000fe400078e9613 */
[C---:B------:R-:W-:Y:S02]  /*08e0*/  LOP3.LUT R16, R24.reuse, 0x1b, R25, 0x78, !PT ;  /* 0x0000001b18107812 */ /* 0x040fe400078e7819 */
[----:B------:R-:W-:Y:S02]  /*08f0*/  PRMT R24, R24, 0x8880, RZ ;  /* 0x0000888018187816 */ /* 0x000fe400000000ff */
[----:B------:R-:W-:Y:S01]  /*0900*/  SHF.R.U32.HI R19, RZ, 0x7, R14 ;  /* 0x00000007ff137819 */ /* 0x000fe2000001160e */
[----:B------:R-:W-:Y:S01]  /*0910*/  IMAD.SHL.U32 R14, R21, 0x2, RZ ;  /* 0x00000002150e7824 */ /* 0x000fe200078e00ff */
[----:B------:R-:W-:-:S02]  /*0920*/  LOP3.LUT R23, R2, R23, R15, 0x96, !PT ;  /* 0x0000001702177212 */ /* 0x000fc400078e960f */
[----:B------:R-:W-:Y:S02]  /*0930*/  LOP3.LUT R20, R2, R20, R15, 0x96, !PT ;  /* 0x0000001402147212 */ /* 0x000fe400078e960f */
[----:B------:R-:W-:Y:S02]  /*0940*/  PRMT R15, R24, 0x7710, RZ ;  /* 0x00007710180f7816 */ /* 0x000fe400000000ff */
[----:B------:R-:W-:Y:S01]  /*0950*/  LOP3.LUT R24, R14, 0x1b, R19, 0x78, !PT ;  /* 0x0000001b0e187812 */ /* 0x000fe200078e7813 */
[----:B------:R-:W-:Y:S01]  /*0960*/  IMAD.SHL.U32 R19, R16, 0x2, RZ ;  /* 0x0000000210137824 */ /* 0x000fe200078e00ff */
[----:B------:R-:W-:Y:S02]  /*0970*/  PRMT R25, R14, 0x8880, RZ ;  /* 0x000088800e197816 */ /* 0x000fe400000000ff */
[----:B------:R-:W-:Y:S02]  /*0980*/  SHF.R.U32.HI R14, RZ, 0x7, R15 ;  /* 0x00000007ff0e7819 */ /* 0x000fe4000001160f */
[----:B------:R-:W-:Y:S01]  /*0990*/  PRMT R15, R25, 0x7710, RZ ;  /* 0x00007710190f7816 */ /* 0x000fe200000000ff */
[----:B------:R-:W-:Y:S01]  /*09a0*/  IMAD.SHL.U32 R25, R24, 0x2, RZ ;  /* 0x0000000218197824 */ /* 0x000fe200078e00ff */
[----:B------:R-:W-:-:S02]  /*09b0*/  LOP3.LUT R14, R19, 0x1b, R14, 0x78, !PT ;  /* 0x0000001b130e7812 */ /* 0x000fc400078e780e */
[----:B------:R-:W-:Y:S02]  /*09c0*/  PRMT R19, R19, 0x8880, RZ ;  /* 0x0000888013137816 */ /* 0x000fe400000000ff */
[----:B------:R-:W-:Y:S02]  /*09d0*/  SHF.R.U32.HI R26, RZ, 0x7, R15 ;  /* 0x00000007ff1a7819 */ /* 0x000fe4000001160f */
[----:B------:R-:W-:Y:S01]  /*09e0*/  PRMT R15, R19, 0x7710, RZ ;  /* 0x00007710130f7816 */ /* 0x000fe200000000ff */
[----:B------:R-:W-:Y:S01]  /*09f0*/  IMAD.SHL.U32 R19, R14, 0x2, RZ ;  /* 0x000000020e137824 */ /* 0x000fe200078e00ff */
[----:B------:R-:W-:Y:S02]  /*0a00*/  LOP3.LUT R25, R25, 0x1b, R26, 0x78, !PT ;  /* 0x0000001b19197812 */ /* 0x000fe400078e781a */
[----:B------:R-:W-:Y:S02]  /*0a10*/  SHF.R.U32.HI R26, RZ, 0x7, R15 ;  /* 0x00000007ff1a7819 */ /* 0x000fe4000001160f */
[----:B------:R-:W0:Y:S01]  /*0a20*/  LDC.U8 R15, c[0x3][R27] ;  /* 0x00c000001b0f7b82 */ /* 0x000e220000000000 */
[----:B------:R-:W-:-:S02]  /*0a30*/  LOP3.LUT R22, R21, R22, R2, 0x96, !PT ;  /* 0x0000001615167212 */ /* 0x000fc400078e9602 */
[----:B------:R-:W-:Y:S02]  /*0a40*/  LOP3.LUT R19, R19, 0x1b, R26, 0x78, !PT ;  /* 0x0000001b13137812 */ /* 0x000fe400078e781a */
[----:B------:R-:W-:Y:S02]  /*0a50*/  LOP3.LUT R26, R3, 0xff, RZ, 0xc0, !PT ;  /* 0x000000ff031a7812 */ /* 0x000fe400078ec0ff */
[----:B------:R-:W-:Y:S02]  /*0a60*/  LOP3.LUT R21, R24, R18, R21, 0x96, !PT ;  /* 0x0000001218157212 */ /* 0x000fe400078e9615 */
[----:B---3--:R-:W-:Y:S01]  /*0a70*/  LOP3.LUT R7, R17, UR5, RZ, 0x3c, !PT ;  /* 0x0000000511077c12 */ /* 0x008fe2000f8e3cff */
[----:B------:R-:W0:Y:S01]  /*0a80*/  LDCU.U8 UR5, c[0x3][UR10+-0xb] ;  /* 0x00fffea00a0577ac */ /* 0x000e220008000000 */
[----:B-1----:R-:W-:Y:S01]  /*0a90*/  LOP3.LUT R18, R4, UR8, RZ, 0x3c, !PT ;  /* 0x0000000804127c12 */ /* 0x002fe2000f8e3cff */
[----:B------:R1:W2:Y:S01]  /*0aa0*/  LDC.U8 R17, c[0x3][R26] ;  /* 0x00c000001a117b82 */ /* 0x0002a20000000000 */
[----:B------:R-:W-:Y:S01]  /*0ab0*/  LOP3.LUT R4, R0, R21, R25, 0x96, !PT ;  /* 0x0000001500047212 */ /* 0x000fe200078e9619 */
[----:B------:R-:W2:Y:S01]  /*0ac0*/  LDCU.U8 UR8, c[0x3][UR10+-0xa] ;  /* 0x00fffec00a0877ac */ /* 0x000ea20008000000 */
[----:B------:R-:W-:-:S02]  /*0ad0*/  PRMT R21, R7, 0x8880, RZ ;  /* 0x0000888007157816 */ /* 0x000fc400000000ff */
[----:B------:R-:W-:Y:S02]  /*0ae0*/  LOP3.LUT R20, R25, R20, R24, 0x96, !PT ;  /* 0x0000001419147212 */ /* 0x000fe400078e9618 */
[--C-:B------:R-:W-:Y:S02]  /*0af0*/  LOP3.LUT R2, R0, R22, R25.reuse, 0x96, !PT ;  /* 0x0000001600027212 */ /* 0x100fe400078e9619 */
[----:B------:R-:W-:Y:S02]  /*0b00*/  PRMT R22, R18, 0x8880, RZ ;  /* 0x0000888012167816 */ /* 0x000fe400000000ff */
[----:B------:R-:W-:Y:S01]  /*0b10*/  LOP3.LUT R3, R16, R23, R25, 0x96, !PT ;  /* 0x0000001710037212 */ /* 0x000fe200078e9619 */
[----:B------:R-:W-:Y:S01]  /*0b20*/  IMAD.SHL.U32 R23, R18, 0x2, RZ ;  /* 0x0000000212177824 */ /* 0x000fe200078e00ff */
[----:B------:R-:W-:Y:S02]  /*0b30*/  LOP3.LUT R4, R19, R4, R16, 0x96, !PT ;  /* 0x0000000413047212 */ /* 0x000fe400078e9610 */
[----:B------:R-:W-:Y:S01]  /*0b40*/  PRMT R16, R21, 0x7710, RZ ;  /* 0x0000771015107816 */ /* 0x000fe200000000ff */
[----:B------:R-:W-:Y:S01]  /*0b50*/  IMAD.SHL.U32 R21, R7, 0x2, RZ ;  /* 0x0000000207157824 */ /* 0x000fe200078e00ff */
[----:B------:R-:W-:-:S02]  /*0b60*/  LOP3.LUT R0, R0, R20, R19, 0x96, !PT ;  /* 0x0000001400007212 */ /* 0x000fc400078e9613 */
[----:B------:R-:W-:Y:S02]  /*0b70*/  PRMT R20, R22, 0x7710, RZ ;  /* 0x0000771016147816 */ /* 0x000fe400000000ff */
[----:B------:R-:W-:Y:S02]  /*0b80*/  SHF.R.U32.HI R16, RZ, 0x7, R16 ;  /* 0x00000007ff107819 */ /* 0x000fe40000011610 */
[----:B------:R-:W-:Y:S02]  /*0b90*/  SHF.R.U32.HI R22, RZ, 0x7, R20 ;  /* 0x00000007ff167819 */ /* 0x000fe40000011614 */
[C---:B------:R-:W-:Y:S02]  /*0ba0*/  PRMT R24, R21.reuse, 0x8880, RZ ;  /* 0x0000888015187816 */ /* 0x040fe400000000ff */
[----:B------:R-:W-:Y:S02]  /*0bb0*/  LOP3.LUT R20, R21, 0x1b, R16, 0x78, !PT ;  /* 0x0000001b15147812 */ /* 0x000fe400078e7810 */
[----:B------:R-:W-:-:S02]  /*0bc0*/  PRMT R21, R23, 0x8880, RZ ;  /* 0x0000888017157816 */ /* 0x000fc400000000ff */
[----:B------:R-:W-:Y:S02]  /*0bd0*/  LOP3.LUT R23, R23, 0x1b, R22, 0x78, !PT ;  /* 0x0000001b17177812 */ /* 0x000fe400078e7816 */
[----:B------:R-:W-:Y:S02]  /*0be0*/  PRMT R16, R24, 0x7710, RZ ;  /* 0x0000771018107816 */ /* 0x000fe400000000ff */
[----:B------:R-:W-:Y:S01]  /*0bf0*/  PRMT R24, R21, 0x7710, RZ ;  /* 0x0000771015187816 */ /* 0x000fe200000000ff */
[----:B------:R-:W-:Y:S01]  /*0c00*/  IMAD.SHL.U32 R22, R23, 0x2, RZ ;  /* 0x0000000217167824 */ /* 0x000fe200078e00ff */
[----:B------:R-:W-:Y:S01]  /*0c10*/  SHF.R.U32.HI R21, RZ, 0x7, R16 ;  /* 0x00000007ff157819 */ /* 0x000fe20000011610 */
[----:B------:R-:W-:Y:S01]  /*0c20*/  IMAD.SHL.U32 R16, R20, 0x2, RZ ;  /* 0x0000000214107824 */ /* 0x000fe200078e00ff */
[C-C-:B------:R-:W-:Y:S02]  /*0c30*/  LOP3.LUT R3, R19.reuse, R3, R14.reuse, 0x96, !PT ;  /* 0x0000000313037212 */ /* 0x140fe400078e960e */
[----:B------:R-:W-:-:S02]  /*0c40*/  LOP3.LUT R2, R19, R2, R14, 0x96, !PT ;  /* 0x0000000213027212 */ /* 0x000fc400078e960e */
[----:B------:R-:W-:Y:S02]  /*0c50*/  SHF.R.U32.HI R19, RZ, 0x7, R24 ;  /* 0x00000007ff137819 */ /* 0x000fe40000011618 */
[----:B------:R-:W-:Y:S02]  /*0c60*/  PRMT R24, R22, 0x8880, RZ ;  /* 0x0000888016187816 */ /* 0x000fe400000000ff */
[C---:B------:R-:W-:Y:S02]  /*0c70*/  PRMT R14, R16.reuse, 0x8880, RZ ;  /* 0x00008880100e7816 */ /* 0x040fe400000000ff */
[----:B------:R-:W-:Y:S02]  /*0c80*/  LOP3.LUT R21, R16, 0x1b, R21, 0x78, !PT ;  /* 0x0000001b10157812 */ /* 0x000fe400078e7815 */
[----:B------:R-:W-:Y:S02]  /*0c90*/  PRMT R16, R24, 0x7710, RZ ;  /* 0x0000771018107816 */ /* 0x000fe400000000ff */
[----:B------:R-:W-:-:S02]  /*0ca0*/  PRMT R14, R14, 0x7710, RZ ;  /* 0x000077100e0e7816 */ /* 0x000fc400000000ff */
[----:B------:R-:W-:Y:S01]  /*0cb0*/  LOP3.LUT R22, R22, 0x1b, R19, 0x78, !PT ;  /* 0x0000001b16167812 */ /* 0x000fe200078e7813 */
[----:B------:R-:W-:Y:S01]  /*0cc0*/  IMAD.SHL.U32 R19, R21, 0x2, RZ ;  /* 0x0000000215137824 */ /* 0x000fe200078e00ff */
[----:B------:R-:W-:Y:S02]  /*0cd0*/  SHF.R.U32.HI R25, RZ, 0x7, R16 ;  /* 0x00000007ff197819 */ /* 0x000fe40000011610 */
[----:B------:R-:W-:Y:S01]  /*0ce0*/  SHF.R.U32.HI R16, RZ, 0x7, R14 ;  /* 0x00000007ff107819 */ /* 0x000fe2000001160e */
[----:B------:R-:W-:Y:S01]  /*0cf0*/  IMAD.SHL.U32 R24, R22, 0x2, RZ ;  /* 0x0000000216187824 */ /* 0x000fe200078e00ff */
[----:B-1----:R-:W-:Y:S02]  /*0d00*/  LOP3.LUT R26, R6, 0xff, RZ, 0xc0, !PT ;  /* 0x000000ff061a7812 */ /* 0x002fe400078ec0ff */
[----:B------:R-:W-:Y:S02]  /*0d10*/  LOP3.LUT R19, R19, 0x1b, R16, 0x78, !PT ;  /* 0x0000001b13137812 */ /* 0x000fe400078e7810 */
[----:B------:R1:W3:Y:S01]  /*0d20*/  LDC.U8 R16, c[0x3][R26] ;  /* 0x00c000001a107b82 */ /* 0x0002e20000000000 */
[----:B------:R-:W-:-:S02]  /*0d30*/  LOP3.LUT R25, R24, 0x1b, R25, 0x78, !PT ;  /* 0x0000001b18197812 */ /* 0x000fc400078e7819 */
[----:B0-----:R-:W-:Y:S01]  /*0d40*/  LOP3.LUT R14, R15, UR5, RZ, 0x3c, !PT ;  /* 0x000000050f0e7c12 */ /* 0x001fe2000f8e3cff */
[----:B------:R-:W3:Y:S01]  /*0d50*/  LDCU.U8 UR5, c[0x3][UR10+-0x4] ;  /* 0x00ffff800a0577ac */ /* 0x000ee20008000000 */
[CCC-:B------:R-:W-:Y:S02]  /*0d60*/  LOP3.LUT R15, R25.reuse, R22.reuse, R18.reuse, 0x96, !PT ;  /* 0x00000016190f7212 */ /* 0x1c0fe400078e9612 */
[----:B------:R-:W-:Y:S02]  /*0d70*/  PRMT R24, R14, 0x8880, RZ ;  /* 0x000088800e187816 */ /* 0x000fe400000000ff */
[C---:B------:R-:W-:Y:S02]  /*0d80*/  LOP3.LUT R22, R25.reuse, R22, R23, 0x96, !PT ;  /* 0x0000001619167212 */ /* 0x040fe400078e9617 */
[----:B------:R-:W-:Y:S02]  /*0d90*/  LOP3.LUT R23, R25, R23, R18, 0x96, !PT ;  /* 0x0000001719177212 */ /* 0x000fe400078e9612 */
[----:B--2---:R-:W-:Y:S01]  /*0da0*/  LOP3.LUT R6, R17, UR8, RZ, 0x3c, !PT ;  /* 0x0000000811067c12 */ /* 0x004fe2000f8e3cff */
[----:B------:R-:W0:Y:S01]  /*0db0*/  LDCU.U8 UR8, c[0x3][UR10+-0x5] ;  /* 0x00ffff600a0877ac */ /* 0x000e220008000000 */
[----:B------:R-:W-:-:S02]  /*0dc0*/  PRMT R24, R24, 0x7710, RZ ;  /* 0x0000771018187816 */ /* 0x000fc400000000ff */
[----:B------:R-:W-:Y:S01]  /*0dd0*/  LOP3.LUT R17, R20, R7, R15, 0x96, !PT ;  /* 0x0000000714117212 */ /* 0x000fe200078e960f */
[----:B------:R-:W-:Y:S01]  /*0de0*/  IMAD.SHL.U32 R15, R14, 0x2, RZ ;  /* 0x000000020e0f7824 */ /* 0x000fe200078e00ff */
[----:B------:R-:W-:Y:S02]  /*0df0*/  LOP3.LUT R20, R21, R20, R23, 0x96, !PT ;  /* 0x0000001415147212 */ /* 0x000fe400078e9617 */
[----:B------:R-:W-:Y:S02]  /*0e00*/  PRMT R23, R6, 0x8880, RZ ;  /* 0x0000888006177816 */ /* 0x000fe400000000ff */
[----:B------:R-:W-:Y:S02]  /*0e10*/  LOP3.LUT R18, R7, R25, R18, 0x96, !PT ;  /* 0x0000001907127212 */ /* 0x000fe400078e9612 */
[----:B------:R-:W-:Y:S02]  /*0e20*/  SHF.R.U32.HI R24, RZ, 0x7, R24 ;  /* 0x00000007ff187819 */ /* 0x000fe40000011618 */
[----:B------:R-:W-:-:S02]  /*0e30*/  LOP3.LUT R27, R13, 0xff, RZ, 0xc0, !PT ;  /* 0x000000ff0d1b7812 */ /* 0x000fc400078ec0ff */
[----:B------:R-:W-:Y:S02]  /*0e40*/  PRMT R13, R23, 0x7710, RZ ;  /* 0x00007710170d7816 */ /* 0x000fe400000000ff */
[----:B------:R-:W-:Y:S02]  /*0e50*/  LOP3.LUT R18, R19, R18, R21, 0x96, !PT ;  /* 0x0000001213127212 */ /* 0x000fe400078e9615 */
[C---:B------:R-:W-:Y:S02]  /*0e60*/  PRMT R23, R15.reuse, 0x8880, RZ ;  /* 0x000088800f177816 */ /* 0x040fe400000000ff */
[----:B------:R-:W-:Y:S01]  /*0e70*/  LOP3.LUT R21, R15, 0x1b, R24, 0x78, !PT ;  /* 0x0000001b0f157812 */ /* 0x000fe200078e7818 */
[----:B------:R-:W-:Y:S01]  /*0e80*/  IMAD.SHL.U32 R24, R6, 0x2, RZ ;  /* 0x0000000206187824 */ /* 0x000fe200078e00ff */
[----:B------:R-:W0:Y:S01]  /*0e90*/  LDC.U8 R15, c[0x3][R27] ;  /* 0x00c000001b0f7b82 */ /* 0x000e220000000000 */
[----:B------:R-:W-:Y:S02]  /*0ea0*/  SHF.R.U32.HI R25, RZ, 0x7, R13 ;  /* 0x00000007ff197819 */ /* 0x000fe4000001160d */
[----:B------:R-:W-:-:S02]  /*0eb0*/  PRMT R13, R23, 0x7710, RZ ;  /* 0x00007710170d7816 */ /* 0x000fc400000000ff */
[----:B------:R-:W-:Y:S02]  /*0ec0*/  LOP3.LUT R23, R19, R7, R22, 0x96, !PT ;  /* 0x0000000713177212 */ /* 0x000fe400078e9616 */
[----:B------:R-:W-:Y:S01]  /*0ed0*/  SHF.R.U32.HI R22, RZ, 0x7, R13 ;  /* 0x00000007ff167819 */ /* 0x000fe2000001160d */
[----:B------:R-:W-:Y:S01]  /*0ee0*/  IMAD.SHL.U32 R13, R21, 0x2, RZ ;  /* 0x00000002150d7824 */ /* 0x000fe200078e00ff */
[C---:B------:R-:W-:Y:S02]  /*0ef0*/  LOP3.LUT R7, R24.reuse, 0x1b, R25, 0x78, !PT ;  /* 0x0000001b18077812 */ /* 0x040fe400078e7819 */
[----:B------:R-:W-:Y:S02]  /*0f00*/  PRMT R24, R24, 0x8880, RZ ;  /* 0x0000888018187816 */ /* 0x000fe400000000ff */
[----:B------:R-:W-:Y:S02]  /*0f10*/  PRMT R25, R13, 0x8880, RZ ;  /* 0x000088800d197816 */ /* 0x000fe400000000ff */
[----:B------:R-:W-:-:S02]  /*0f20*/  PRMT R24, R24, 0x7710, RZ ;  /* 0x0000771018187816 */ /* 0x000fc400000000ff */
[----:B------:R-:W-:Y:S02]  /*0f30*/  LOP3.LUT R5, R13, 0x1b, R22, 0x78, !PT ;  /* 0x0000001b0d057812 */ /* 0x000fe400078e7816 */
[C---:B------:R-:W-:Y:S01]  /*0f40*/  LOP3.LUT R22, R14.reuse, R17, R19, 0x96, !PT ;  /* 0x000000110e167212 */ /* 0x040fe200078e9613 */
[----:B------:R-:W2:Y:S01]  /*0f50*/  LDC.U8 R13, c[0x3][R28] ;  /* 0x00c000001c0d7b82 */ /* 0x000ea20000000000 */
[----:B------:R-:W-:Y:S01]  /*0f60*/  PRMT R17, R25, 0x7710, RZ ;  /* 0x0000771019117816 */ /* 0x000fe200000000ff */
[----:B------:R-:W-:Y:S01]  /*0f70*/  IMAD.SHL.U32 R25, R7, 0x2, RZ ;  /* 0x0000000207197824 */ /* 0x000fe200078e00ff */
[----:B-1----:R-:W-:Y:S02]  /*0f80*/  SHF.R.U32.HI R26, RZ, 0x7, R24 ;  /* 0x00000007ff1a7819 */ /* 0x002fe40000011618 */
[----:B------:R-:W-:Y:S02]  /*0f90*/  SHF.R.U32.HI R24, RZ, 0x7, R17 ;  /* 0x00000007ff187819 */ /* 0x000fe40000011611 */
[----:B------:R-:W-:Y:S01]  /*0fa0*/  LOP3.LUT R20, R14, R20, R19, 0x96, !PT ;  /* 0x000000140e147212 */ /* 0x000fe200078e9613 */
[----:B------:R-:W-:Y:S01]  /*0fb0*/  IMAD.SHL.U32 R19, R5, 0x2, RZ ;  /* 0x0000000205137824 */ /* 0x000fe200078e00ff */
[----:B------:R-:W-:-:S02]  /*0fc0*/  LOP3.LUT R17, R25, 0x1b, R26, 0x78, !PT ;  /* 0x0000001b19117812 */ /* 0x000fc400078e781a */
[----:B------:R-:W-:Y:S02]  /*0fd0*/  PRMT R25, R25, 0x8880, RZ ;  /* 0x0000888019197816 */ /* 0x000fe400000000ff */
[----:B------:R-:W-:Y:S02]  /*0fe0*/  LOP3.LUT R23, R21, R23, R14, 0x96, !PT ;  /* 0x0000001715177212 */ /* 0x000fe400078e960e */
[----:B------:R-:W-:Y:S02]  /*0ff0*/  PRMT R14, R25, 0x7710, RZ ;  /* 0x00007710190e7816 */ /* 0x000fe400000000ff */
[----:B------:R-:W-:Y:S02]  /*1000*/  LOP3.LUT R19, R19, 0x1b, R24, 0x78, !PT ;  /* 0x0000001b13137812 */ /* 0x000fe400078e7818 */
[----:B------:R-:W-:Y:S01]  /*1010*/  LOP3.LUT R24, R5, R18, R21, 0x96, !PT ;  /* 0x0000001205187212 */ /* 0x000fe200078e9615 */
[----:B------:R-:W-:Y:S01]  /*1020*/  IMAD.SHL.U32 R18, R17, 0x2, RZ ;  /* 0x0000000211127824 */ /* 0x000fe200078e00ff */
[----:B---3--:R-:W-:Y:S01]  /*1030*/  LOP3.LUT R16, R16, UR5, RZ, 0x3c, !PT ;  /* 0x0000000510107c12 */ /* 0x008fe2000f8e3cff */
[----:B------:R-:W2:Y:S01]  /*1040*/  LDCU.U8 UR5, c[0x3][UR10+-0x7] ;  /* 0x00ffff200a0577ac */ /* 0x000ea20008000000 */
[----:B------:R-:W-:-:S02]  /*1050*/  SHF.R.U32.HI R21, RZ, 0x7, R14 ;  /* 0x00000007ff157819 */ /* 0x000fc4000001160e */
[----:B------:R-:W-:Y:S02]  /*1060*/  PRMT R25, R16, 0x8880, RZ ;  /* 0x0000888010197816 */ /* 0x000fe400000000ff */
[----:B------:R-:W-:Y:S01]  /*1070*/  LOP3.LUT R14, R18, 0x1b, R21, 0x78, !PT ;  /* 0x0000001b120e7812 */ /* 0x000fe200078e7815 */
[----:B------:R-:W-:Y:S01]  /*1080*/  IMAD.SHL.U32 R18, R16, 0x2, RZ ;  /* 0x0000000210127824 */ /* 0x000fe200078e00ff */
[----:B------:R-:W-:Y:S02]  /*1090*/  LOP3.LUT R21, R19, R20, R5, 0x96, !PT ;  /* 0x0000001413157212 */ /* 0x000fe400078e9605 */
[----:B------:R-:W-:Y:S02]  /*10a0*/  PRMT R5, R25, 0x7710, RZ ;  /* 0x0000771019057816 */ /* 0x000fe400000000ff */
[--C-:B------:R-:W-:Y:S02]  /*10b0*/  LOP3.LUT R24, R6, R24, R19.reuse, 0x96, !PT ;  /* 0x0000001806187212 */ /* 0x100fe400078e9613 */
[----:B------:R-:W-:-:S02]  /*10c0*/  LOP3.LUT R22, R7, R22, R19, 0x96, !PT ;  /* 0x0000001607167212 */ /* 0x000fc400078e9613 */
[----:B------:R-:W-:Y:S02]  /*10d0*/  LOP3.LUT R23, R6, R23, R19, 0x96, !PT ;  /* 0x0000001706177212 */ /* 0x000fe400078e9613 */
[----:B------:R-:W-:Y:S02]  /*10e0*/  SHF.R.U32.HI R19, RZ, 0x7, R5 ;  /* 0x00000007ff137819 */ /* 0x000fe40000011605 */
[----:B------:R-:W-:Y:S02]  /*10f0*/  LOP3.LUT R25, R8, 0xff, RZ, 0xc0, !PT ;  /* 0x000000ff08197812 */ /* 0x000fe400078ec0ff */
[----:B------:R-:W-:Y:S02]  /*1100*/  LOP3.LUT R5, R6, R21, R14, 0x96, !PT ;  /* 0x0000001506057212 */ /* 0x000fe400078e960e */
[C---:B------:R-:W-:Y:S02]  /*1110*/  LOP3.LUT R21, R18.reuse, 0x1b, R19, 0x78, !PT ;  /* 0x0000001b12157812 */ /* 0x040fe400078e7813 */
[----:B------:R-:W-:-:S02]  /*1120*/  PRMT R19, R18, 0x8880, RZ ;  /* 0x0000888012137816 */ /* 0x000fc400000000ff */
[----:B------:R1:W3:Y:S01]  /*1130*/  LDC.U8 R18, c[0x3][R25] ;  /* 0x00c0000019127b82 */ /* 0x0002e20000000000 */
[----:B0-----:R-:W-:Y:S01]  /*1140*/  LOP3.LUT R15, R15, UR8, RZ, 0x3c, !PT ;  /* 0x000000080f0f7c12 */ /* 0x001fe2000f8e3cff */
[----:B------:R-:W0:Y:S01]  /*1150*/  LDCU.U8 UR8, c[0x3][UR10] ;  /* 0x00c000000a0877ac */ /* 0x000e220008000000 */
[C---:B------:R-:W-:Y:S01]  /*1160*/  LOP3.LUT R7, R14.reuse, R24, R7, 0x96, !PT ;  /* 0x000000180e077212 */ /* 0x040fe200078e9607 */
[----:B------:R-:W-:Y:S01]  /*1170*/  IMAD.SHL.U32 R24, R21, 0x2, RZ ;  /* 0x0000000215187824 */ /* 0x000fe200078e00ff */
[----:B------:R-:W-:Y:S01]  /*1180*/  PRMT R19, R19, 0x7710, RZ ;  /* 0x0000771013137816 */ /* 0x000fe200000000ff */
[C---:B------:R-:W-:Y:S01]  /*1190*/  IMAD.SHL.U32 R20, R15.reuse, 0x2, RZ ;  /* 0x000000020f147824 */ /* 0x040fe200078e00ff */
[C-C-:B------:R-:W-:Y:S02]  /*11a0*/  LOP3.LUT R8, R14.reuse, R22, R17.reuse, 0x96, !PT ;  /* 0x000000160e087212 */ /* 0x140fe400078e9611 */
[----:B------:R-:W-:Y:S02]  /*11b0*/  LOP3.LUT R6, R14, R23, R17, 0x96, !PT ;  /* 0x000000170e067212 */ /* 0x000fe400078e9611 */
[----:B------:R-:W-:-:S02]  /*11c0*/  PRMT R14, R15, 0x8880, RZ ;  /* 0x000088800f0e7816 */ /* 0x000fc400000000ff */
[----:B------:R-:W-:Y:S02]  /*11d0*/  SHF.R.U32.HI R17, RZ, 0x7, R19 ;  /* 0x00000007ff117819 */ /* 0x000fe40000011613 */
[----:B------:R-:W-:Y:S02]  /*11e0*/  PRMT R22, R24, 0x8880, RZ ;  /* 0x0000888018167816 */ /* 0x000fe400000000ff */
[----:B------:R-:W-:Y:S02]  /*11f0*/  PRMT R19, R14, 0x7710, RZ ;  /* 0x000077100e137816 */ /* 0x000fe400000000ff */
[----:B------:R-:W-:Y:S02]  /*1200*/  LOP3.LUT R17, R24, 0x1b, R17, 0x78, !PT ;  /* 0x0000001b18117812 */ /* 0x000fe400078e7811 */
[----:B------:R-:W-:Y:S02]  /*1210*/  PRMT R14, R22, 0x7710, RZ ;  /* 0x00007710160e7816 */ /* 0x000fe400000000ff */
[----:B------:R-:W-:Y:S01]  /*1220*/  PRMT R24, R20, 0x8880, RZ ;  /* 0x0000888014187816 */ /* 0x000fe200000000ff */
[----:B------:R-:W-:Y:S01]  /*1230*/  IMAD.SHL.U32 R22, R17, 0x2, RZ ;  /* 0x0000000211167824 */ /* 0x000fe200078e00ff */
[----:B------:R-:W-:-:S02]  /*1240*/  SHF.R.U32.HI R19, RZ, 0x7, R19 ;  /* 0x00000007ff137819 */ /* 0x000fc40000011613 */
[----:B------:R-:W-:Y:S02]  /*1250*/  SHF.R.U32.HI R23, RZ, 0x7, R14 ;  /* 0x00000007ff177819 */ /* 0x000fe4000001160e */
[----:B------:R-:W-:Y:S02]  /*1260*/  PRMT R14, R24, 0x7710, RZ ;  /* 0x00007710180e7816 */ /* 0x000fe400000000ff */
[----:B------:R-:W-:Y:S02]  /*1270*/  LOP3.LUT R20, R20, 0x1b, R19, 0x78, !PT ;  /* 0x0000001b14147812 */ /* 0x000fe400078e7813 */
[----:B--2---:R-:W-:Y:S01]  /*1280*/  LOP3.LUT R13, R13, UR5, RZ, 0x3c, !PT ;  /* 0x000000050d0d7c12 */ /* 0x004fe2000f8e3cff */
[----:B------:R-:W3:Y:S01]  /*1290*/  LDCU.U8 UR5, c[0x3][UR10+-0x6] ;  /* 0x00ffff400a0577ac */ /* 0x000ee20008000000 */
[----:B------:R-:W-:Y:S01]  /*12a0*/  SHF.R.U32.HI R19, RZ, 0x7, R14 ;  /* 0x00000007ff137819 */ /* 0x000fe2000001160e */
[----:B------:R-:W-:Y:S01]  /*12b0*/  IMAD.SHL.U32 R14, R20, 0x2, RZ ;  /* 0x00000002140e7824 */ /* 0x000fe200078e00ff */
[----:B------:R-:W-:Y:S01]  /*12c0*/  LOP3.LUT R27, R12, 0xff, RZ, 0xc0, !PT ;  /* 0x000000ff0c1b7812 */ /* 0x000fe200078ec0ff */
[C---:B------:R-:W-:Y:S01]  /*12d0*/  IMAD.SHL.U32 R24, R13.reuse, 0x2, RZ ;  /* 0x000000020d187824 */ /* 0x040fe200078e00ff */
[----:B-1----:R-:W-:-:S02]  /*12e0*/  PRMT R25, R13, 0x8880, RZ ;  /* 0x000088800d197816 */ /* 0x002fc400000000ff */
[C---:B------:R-:W-:Y:S02]  /*12f0*/  LOP3.LUT R19, R14.reuse, 0x1b, R19, 0x78, !PT ;  /* 0x0000001b0e137812 */ /* 0x040fe400078e7813 */
[----:B------:R-:W-:Y:S02]  /*1300*/  PRMT R26, R14, 0x8880, RZ ;  /* 0x000088800e1a7816 */ /* 0x000fe400000000ff */
[----:B------:R1:W0:Y:S01]  /*1310*/  LDC.U8 R14, c[0x3][R27] ;  /* 0x00c000001b0e7b82 */ /* 0x0002220000000000 */
[----:B------:R-:W-:Y:S02]  /*1320*/  LOP3.LUT R22, R22, 0x1b, R23, 0x78, !PT ;  /* 0x0000001b16167812 */ /* 0x000fe400078e7817 */
[----:B------:R-:W-:Y:S02]  /*1330*/  PRMT R25, R25, 0x7710, RZ ;  /* 0x0000771019197816 */ /* 0x000fe400000000ff */
[----:B------:R-:W-:Y:S02]  /*1340*/  LOP3.LUT R23, R22, R17, R16, 0x96, !PT ;  /* 0x0000001116177212 */ /* 0x000fe400078e9610 */
[----:B------:R-:W-:-:S02]  /*1350*/  SHF.R.U32.HI R25, RZ, 0x7, R25 ;  /* 0x00000007ff197819 */ /* 0x000fc40000011619 */
[----:B------:R-:W-:Y:S02]  /*1360*/  PRMT R26, R26, 0x7710, RZ ;  /* 0x000077101a1a7816 */ /* 0x000fe400000000ff */
[C---:B------:R-:W-:Y:S02]  /*1370*/  LOP3.LUT R17, R22.reuse, R17, R21, 0x96, !PT ;  /* 0x0000001116117212 */ /* 0x040fe400078e9615 */
[--C-:B------:R-:W-:Y:S02]  /*1380*/  LOP3.LUT R21, R22, R21, R16.reuse, 0x96, !PT ;  /* 0x0000001516157212 */ /* 0x100fe400078e9610 */
[----:B------:R-:W-:Y:S01]  /*1390*/  LOP3.LUT R16, R15, R22, R16, 0x96, !PT ;  /* 0x000000160f107212 */ /* 0x000fe200078e9610 */
[----:B------:R-:W-:Y:S01]  /*13a0*/  IMAD.SHL.U32 R22, R19, 0x2, RZ ;  /* 0x0000000213167824 */ /* 0x000fe200078e00ff */
[----:B------:R-:W-:Y:S02]  /*13b0*/  LOP3.LUT R12, R24, 0x1b, R25, 0x78, !PT ;  /* 0x0000001b180c7812 */ /* 0x000fe400078e7819 */
[----:B------:R-:W-:-:S02]  /*13c0*/  SHF.R.U32.HI R25, RZ, 0x7, R26 ;  /* 0x00000007ff197819 */ /* 0x000fc4000001161a */
[----:B------:R-:W-:Y:S02]  /*13d0*/  PRMT R24, R24, 0x8880, RZ ;  /* 0x0000888018187816 */ /* 0x000fe400000000ff */
[----:B------:R-:W-:Y:S02]  /*13e0*/  LOP3.LUT R22, R22, 0x1b, R25, 0x78, !PT ;  /* 0x0000001b16167812 */ /* 0x000fe400078e7819 */
[----:B------:R-:W-:Y:S02]  /*13f0*/  PRMT R24, R24, 0x7710, RZ ;  /* 0x0000771018187816 */ /* 0x000fe400000000ff */
[----:B------:R-:W-:Y:S02]  /*1400*/  LOP3.LUT R26, R11, 0xff, RZ, 0xc0, !PT ;  /* 0x000000ff0b1a7812 */ /* 0x000fe400078ec0ff */
[----:B------:R-:W-:Y:S02]  /*1410*/  LOP3.LUT R23, R20, R15, R23, 0x96, !PT ;  /* 0x0000000f14177212 */ /* 0x000fe400078e9617 */
[----:B------:R-:W-:Y:S01]  /*1420*/  LOP3.LUT R21, R19, R20, R21, 0x96, !PT ;  /* 0x0000001413157212 */ /* 0x000fe200078e9615 */
[----:B------:R-:W-:Y:S01]  /*1430*/  IMAD.SHL.U32 R20, R12, 0x2, RZ ;  /* 0x000000020c147824 */ /* 0x000fe200078e00ff */
[----:B------:R-:W-:-:S02]  /*1440*/  SHF.R.U32.HI R25, RZ, 0x7, R24 ;  /* 0x00000007ff197819 */ /* 0x000fc40000011618 */
[----:B------:R-:W-:Y:S02]  /*1450*/  LOP3.LUT R19, R22, R16, R19, 0x96, !PT ;  /* 0x0000001016137212 */ /* 0x000fe400078e9613 */
[----:B------:R-:W2:Y:S01]  /*1460*/  LDC.U8 R16, c[0x3][R26] ;  /* 0x00c000001a107b82 */ /* 0x000ea20000000000 */
[----:B---3--:R-:W-:Y:S01]  /*1470*/  LOP3.LUT R11, R18, UR5, RZ, 0x3c, !PT ;  /* 0x00000005120b7c12 */ /* 0x008fe2000f8e3cff */
[----:B------:R-:W2:Y:S01]  /*1480*/  LDCU.U8 UR5, c[0x3][UR10+-0x1] ;  /* 0x00ffffe00a0577ac */ /* 0x000ea20008000000 */
[C---:B------:R-:W-:Y:S02]  /*1490*/  LOP3.LUT R18, R20.reuse, 0x1b, R25, 0x78, !PT ;  /* 0x0000001b14127812 */ /* 0x040fe400078e7819 */
[----:B------:R-:W-:Y:S02]  /*14a0*/  PRMT R20, R20, 0x8880, RZ ;  /* 0x0000888014147816 */ /* 0x000fe400000000ff */
[----:B------:R-:W-:Y:S02]  /*14b0*/  PRMT R24, R11, 0x8880, RZ ;  /* 0x000088800b187816 */ /* 0x000fe400000000ff */
[----:B------:R-:W-:-:S02]  /*14c0*/  LOP3.LUT R17, R22, R15, R17, 0x96, !PT ;  /* 0x0000000f16117212 */ /* 0x000fc400078e9611 */
[----:B------:R-:W-:Y:S01]  /*14d0*/  PRMT R15, R20, 0x7710, RZ ;  /* 0x00007710140f7816 */ /* 0x000fe200000000ff */
[----:B------:R-:W-:Y:S01]  /*14e0*/  IMAD.SHL.U32 R20, R18, 0x2, RZ ;  /* 0x0000000212147824 */ /* 0x000fe200078e00ff */
[----:B------:R-:W-:Y:S01]  /*14f0*/  PRMT R25, R24, 0x7710, RZ ;  /* 0x0000771018197816 */ /* 0x000fe200000000ff */
[----:B------:R-:W-:Y:S01]  /*1500*/  IMAD.SHL.U32 R24, R11, 0x2, RZ ;  /* 0x000000020b187824 */ /* 0x000fe200078e00ff */
[----:B------:R-:W-:Y:S02]  /*1510*/  SHF.R.U32.HI R15, RZ, 0x7, R15 ;  /* 0x00000007ff0f7819 */ /* 0x000fe4000001160f */
[----:B------:R-:W-:Y:S02]  /*1520*/  SHF.R.U32.HI R25, RZ, 0x7, R25 ;  /* 0x00000007ff197819 */ /* 0x000fe40000011619 */
[----:B-1----:R-:W-:Y:S02]  /*1530*/  PRMT R27, R24, 0x8880, RZ ;  /* 0x00008880181b7816 */ /* 0x002fe400000000ff */
[----:B------:R-:W-:-:S02]  /*1540*/  LOP3.LUT R20, R20, 0x1b, R15, 0x78, !PT ;  /* 0x0000001b14147812 */ /* 0x000fc400078e780f */
[----:B------:R-:W-:Y:S02]  /*1550*/  LOP3.LUT R15, R24, 0x1b, R25, 0x78, !PT ;  /* 0x0000001b180f7812 */ /* 0x000fe400078e7819 */
[C-C-:B------:R-:W-:Y:S02]  /*1560*/  LOP3.LUT R23, R13.reuse, R23, R22.reuse, 0x96, !PT ;  /* 0x000000170d177212 */ /* 0x140fe400078e9616 */
[----:B------:R-:W-:Y:S02]  /*1570*/  LOP3.LUT R25, R13, R21, R22, 0x96, !PT ;  /* 0x000000150d197212 */ /* 0x000fe400078e9616 */
[----:B------:R-:W-:Y:S02]  /*1580*/  LOP3.LUT R24, R12, R17, R13, 0x96, !PT ;  /* 0x000000110c187212 */ /* 0x000fe400078e960d */
[----:B------:R-:W-:Y:S02]  /*1590*/  PRMT R13, R27, 0x7710, RZ ;  /* 0x000077101b0d7816 */ /* 0x000fe400000000ff */
[----:B------:R-:W-:-:S02]  /*15a0*/  LOP3.LUT R27, R10, 0xff, RZ, 0xc0, !PT ;  /* 0x000000ff0a1b7812 */ /* 0x000fc400078ec0ff */
[----:B------:R-:W-:Y:S01]  /*15b0*/  LOP3.LUT R17, R9, 0xff, RZ, 0xc0, !PT ;  /* 0x000000ff09117812 */ /* 0x000fe200078ec0ff */
[----:B------:R-:W-:Y:S01]  /*15c0*/  IMAD.SHL.U32 R9, R15, 0x2, RZ ;  /* 0x000000020f097824 */ /* 0x000fe200078e00ff */
[----:B------:R-:W-:Y:S02]  /*15d0*/  SHF.R.U32.HI R22, RZ, 0x7, R13 ;  /* 0x00000007ff167819 */ /* 0x000fe4000001160d */
[----:B------:R1:W3:Y:S01]  /*15e0*/  LDC.U8 R13, c[0x3][R27] ;  /* 0x00c000001b0d7b82 */ /* 0x0002e20000000000 */
[----:B0-----:R-:W-:Y:S01]  /*15f0*/  LOP3.LUT R21, R14, UR8, RZ, 0x3c, !PT ;  /* 0x000000080e157c12 */ /* 0x001fe2000f8e3cff */
[----:B------:R-:W0:Y:S01]  /*1600*/  LDCU.U8 UR8, c[0x3][UR10+-0x2] ;  /* 0x00ffffc00a0877ac */ /* 0x000e220008000000 */
[----:B------:R-:W-:Y:S02]  /*1610*/  LOP3.LUT R22, R9, 0x1b, R22, 0x78, !PT ;  /* 0x0000001b09167812 */ /* 0x000fe400078e7816 */
[----:B------:R-:W-:Y:S02]  /*1620*/  PRMT R14, R21, 0x8880, RZ ;  /* 0x00008880150e7816 */ /* 0x000fe400000000ff */
[----:B------:R-:W-:Y:S01]  /*1630*/  PRMT R9, R9, 0x8880, RZ ;  /* 0x0000888009097816 */ /* 0x000fe200000000ff */
[----:B------:R-:W0:Y:S01]  /*1640*/  LDC.U8 R17, c[0x3][R17] ;  /* 0x00c0000011117b82 */ /* 0x000e220000000000 */
[----:B------:R-:W-:Y:S01]  /*1650*/  LOP3.LUT R19, R18, R19, R12, 0x96, !PT ;  /* 0x0000001312137212 */ /* 0x000fe200078e960c */
[----:B------:R-:W-:Y:S01]  /*1660*/  IMAD.SHL.U32 R12, R21, 0x2, RZ ;  /* 0x00000002150c7824 */ /* 0x000fe200078e00ff */
[----:B------:R-:W-:Y:S01]  /*1670*/  LOP3.LUT R10, R20, R25, R18, 0x96, !PT ;  /* 0x00000019140a7212 */ /* 0x000fe200078e9612 */
[----:B------:R-:W-:Y:S01]  /*1680*/  IMAD.SHL.U32 R18, R22, 0x2, RZ ;  /* 0x0000000216127824 */ /* 0x000fe200078e00ff */
[----:B------:R-:W-:-:S02]  /*1690*/  PRMT R25, R14, 0x7710, RZ ;  /* 0x000077100e197816 */ /* 0x000fc400000000ff */
[----:B------:R-:W-:Y:S02]  /*16a0*/  PRMT R9, R9, 0x7710, RZ ;  /* 0x0000771009097816 */ /* 0x000fe400000000ff */
[----:B------:R-:W-:Y:S02]  /*16b0*/  SHF.R.U32.HI R25, RZ, 0x7, R25 ;  /* 0x00000007ff197819 */ /* 0x000fe40000011619 */
[C---:B------:R-:W-:Y:S02]  /*16c0*/  PRMT R14, R12.reuse, 0x8880, RZ ;  /* 0x000088800c0e7816 */ /* 0x040fe400000000ff */
[----:B------:R-:W-:Y:S02]  /*16d0*/  SHF.R.U32.HI R9, RZ, 0x7, R9 ;  /* 0x00000007ff097819 */ /* 0x000fe40000011609 */
[----:B------:R-:W-:Y:S02]  /*16e0*/  LOP3.LUT R12, R12, 0x1b, R25, 0x78, !PT ;  /* 0x0000001b0c0c7812 */ /* 0x000fe400078e7819 */
[----:B------:R-:W-:-:S02]  /*16f0*/  PRMT R14, R14, 0x7710, RZ ;  /* 0x000077100e0e7816 */ /* 0x000fc400000000ff */
[----:B------:R-:W-:Y:S02]  /*1700*/  LOP3.LUT R18, R18, 0x1b, R9, 0x78, !PT ;  /* 0x0000001b12127812 */ /* 0x000fe400078e7809 */
[----:B------:R-:W-:Y:S02]  /*1710*/  LOP3.LUT R9, R11, R19, R20, 0x96, !PT ;  /* 0x000000130b097212 */ /* 0x000fe400078e9614 */
[----:B--2---:R-:W-:Y:S01]  /*1720*/  LOP3.LUT R16, R16, UR5, RZ, 0x3c, !PT ;  /* 0x0000000510107c12 */ /* 0x004fe2000f8e3cff */
[----:B------:R-:W3:Y:S01]  /*1730*/  LDCU.U8 UR5, c[0x3][UR10+-0x3] ;  /* 0x00ffffa00a0577ac */ /* 0x000ee20008000000 */
[----:B------:R-:W-:Y:S01]  /*1740*/  SHF.R.U32.HI R25, RZ, 0x7, R14 ;  /* 0x00000007ff197819 */ /* 0x000fe2000001160e */
[----:B------:R-:W-:Y:S01]  /*1750*/  IMAD.SHL.U32 R14, R12, 0x2, RZ ;  /* 0x000000020c0e7824 */ /* 0x000fe200078e00ff */
[----:B------:R-:W-:Y:S01]  /*1760*/  LOP3.LUT R23, R15, R23, R20, 0x96, !PT ;  /* 0x000000170f177212 */ /* 0x000fe200078e9614 */
[----:B------:R-:W-:Y:S01]  /*1770*/  UIADD3 UR10, UPT, UPT, UR10, -0x10, URZ ;  /* 0xfffffff00a0a7890 */ /* 0x000fe2000fffe0ff */
[----:B------:R-:W-:-:S02]  /*1780*/  LOP3.LUT R9, R18, R9, R15, 0x96, !PT ;  /* 0x0000000912097212 */ /* 0x000fc400078e960f */
[C---:B------:R-:W-:Y:S02]  /*1790*/  PRMT R15, R16.reuse, 0x8880, RZ ;  /* 0x00008880100f7816 */ /* 0x040fe400000000ff */
[C---:B------:R-:W-:Y:S02]  /*17a0*/  LOP3.LUT R19, R11.reuse, R24, R20, 0x96, !PT ;  /* 0x000000180b137212 */ /* 0x040fe400078e9614 */
[----:B------:R-:W-:Y:S01]  /*17b0*/  LOP3.LUT R10, R11, R10, R18, 0x96, !PT ;  /* 0x0000000a0b0a7212 */ /* 0x000fe200078e9612 */
[----:B------:R-:W-:Y:S01]  /*17c0*/  IMAD.SHL.U32 R11, R16, 0x2, RZ ;  /* 0x00000002100b7824 */ /* 0x000fe200078e00ff */
[C---:B------:R-:W-:Y:S02]  /*17d0*/  LOP3.LUT R20, R14.reuse, 0x1b, R25, 0x78, !PT ;  /* 0x0000001b0e147812 */ /* 0x040fe400078e7819 */
[----:B------:R-:W-:Y:S02]  /*17e0*/  PRMT R24, R14, 0x8880, RZ ;  /* 0x000088800e187816 */ /* 0x000fe400000000ff */
[----:B------:R-:W-:Y:S01]  /*17f0*/  PRMT R14, R15, 0x7710, RZ ;  /* 0x000077100f0e7816 */ /* 0x000fe200000000ff */
[----:B------:R-:W-:Y:S01]  /*1800*/  IMAD.SHL.U32 R25, R20, 0x2, RZ ;  /* 0x0000000214197824 */ /* 0x000fe200078e00ff */
[----:B------:R-:W-:-:S02]  /*1810*/  PRMT R15, R24, 0x7710, RZ ;  /* 0x00007710180f7816 */ /* 0x000fc400000000ff */
[C---:B------:R-:W-:Y:S02]  /*1820*/  PRMT R24, R11.reuse, 0x8880, RZ ;  /* 0x000088800b187816 */ /* 0x040fe400000000ff */
[----:B------:R-:W-:Y:S02]  /*1830*/  SHF.R.U32.HI R14, RZ, 0x7, R14 ;  /* 0x00000007ff0e7819 */ /* 0x000fe4000001160e */
[----:B------:R-:W-:Y:S02]  /*1840*/  PRMT R24, R24, 0x7710, RZ ;  /* 0x0000771018187816 */ /* 0x000fe400000000ff */
[----:B------:R-:W-:Y:S02]  /*1850*/  LOP3.LUT R11, R11, 0x1b, R14, 0x78, !PT ;  /* 0x0000001b0b0b7812 */ /* 0x000fe400078e780e */
[----:B------:R-:W-:Y:S02]  /*1860*/  SHF.R.U32.HI R26, RZ, 0x7, R15 ;  /* 0x00000007ff1a7819 */ /* 0x000fe4000001160f */
[----:B-1----:R-:W-:Y:S01]  /*1870*/  SHF.R.U32.HI R27, RZ, 0x7, R24 ;  /* 0x00000007ff1b7819 */ /* 0x002fe20000011618 */
[----:B------:R-:W-:Y:S01]  /*1880*/  IMAD.SHL.U32 R24, R11, 0x2, RZ ;  /* 0x000000020b187824 */ /* 0x000fe200078e00ff */
[----:B------:R-:W-:-:S02]  /*1890*/  LOP3.LUT R25, R25, 0x1b, R26, 0x78, !PT ;  /* 0x0000001b19197812 */ /* 0x000fc400078e781a */
[C-C-:B------:R-:W-:Y:S02]  /*18a0*/  LOP3.LUT R15, R18.reuse, R19, R22.reuse, 0x96, !PT ;  /* 0x00000013120f7212 */ /* 0x140fe400078e9616 */
[----:B------:R-:W-:Y:S02]  /*18b0*/  LOP3.LUT R14, R18, R23, R22, 0x96, !PT ;  /* 0x00000017120e7212 */ /* 0x000fe400078e9616 */
[-C--:B------:R-:W-:Y:S02]  /*18c0*/  LOP3.LUT R19, R25, R20.reuse, R12, 0x96, !PT ;  /* 0x0000001419137212 */ /* 0x080fe400078e960c */
[----:B---3--:R-:W-:Y:S01]  /*18d0*/  LOP3.LUT R13, R13, UR5, RZ, 0x3c, !PT ;  /* 0x000000050d0d7c12 */ /* 0x008fe2000f8e3cff */
[----:B------:R-:W-:Y:S01]  /*18e0*/  UIADD3 UR5, UPT, UPT, UR4, -0x1, URZ ;  /* 0xffffffff04057890 */ /* 0x000fe2000fffe0ff */
[C-C-:B------:R-:W-:Y:S01]  /*18f0*/  LOP3.LUT R18, R25.reuse, R20, R21.reuse, 0x96, !PT ;  /* 0x0000001419127212 */ /* 0x140fe200078e9615 */
[----:B------:R-:W-:Y:S01]  /*1900*/  UIADD3 UR4, UPT, UPT, UR4, 0x9, URZ ;  /* 0x0000000904047890 */ /* 0x000fe2000fffe0ff */
[----:B------:R-:W-:-:S02]  /*1910*/  LOP3.LUT R12, R25, R12, R21, 0x96, !PT ;  /* 0x0000000c190c7212 */ /* 0x000fc400078e9615 */
[C---:B------:R-:W-:Y:S01]  /*1920*/  LOP3.LUT R22, R24.reuse, 0x1b, R27, 0x78, !PT ;  /* 0x0000001b18167812 */ /* 0x040fe200078e781b */
[----:B------:R-:W-:Y:S01]  /*1930*/  UISETP.GT.U32.AND UP0, UPT, UR4, 0x1, UPT ;  /* 0x000000010400788c */ /* 0x000fe2000bf04070 */
[----:B------:R-:W-:Y:S02]  /*1940*/  PRMT R24, R24, 0x8880, RZ ;  /* 0x0000888018187816 */ /* 0x000fe400000000ff */
[----:B0-----:R-:W-:Y:S01]  /*1950*/  LOP3.LUT R17, R17, UR8, RZ, 0x3c, !PT ;  /* 0x0000000811117c12 */ /* 0x001fe2000f8e3cff */
[----:B------:R-:W-:Y:S01]  /*1960*/  UMOV UR4, UR5 ;  /* 0x0000000500047c82 */ /* 0x000fe20008000000 */
[----:B------:R-:W-:Y:S02]  /*1970*/  LOP3.LUT R23, R16, R25, R21, 0x96, !PT ;  /* 0x0000001910177212 */ /* 0x000fe400078e9615 */
[----:B------:R-:W-:Y:S02]  /*1980*/  PRMT R20, R13, 0x8880, RZ ;  /* 0x000088800d147816 */ /* 0x000fe400000000ff */
[----:B------:R-:W-:-:S02]  /*1990*/  LOP3.LUT R18, R11, R16, R18, 0x96, !PT ;  /* 0x000000100b127212 */ /* 0x000fc400078e9612 */
[----:B------:R-:W-:Y:S02]  /*19a0*/  LOP3.LUT R21, R22, R11, R12, 0x96, !PT ;  /* 0x0000000b16157212 */ /* 0x000fe400078e960c */
[----:B------:R-:W-:Y:S02]  /*19b0*/  PRMT R11, R24, 0x7710, RZ ;  /* 0x00007710180b7816 */ /* 0x000fe400000000ff */
[----:B------:R-:W-:Y:S02]  /*19c0*/  PRMT R24, R17, 0x8880, RZ ;  /* 0x0000888011187816 */ /* 0x000fe400000000ff */
[----:B------:R-:W-:Y:S01]  /*19d0*/  PRMT R12, R20, 0x7710, RZ ;  /* 0x00007710140c7816 */ /* 0x000fe200000000ff */
[----:B------:R-:W-:Y:S01]  /*19e0*/  IMAD.SHL.U32 R20, R22, 0x2, RZ ;  /* 0x0000000216147824 */ /* 0x000fe200078e00ff */
[----:B------:R-:W-:Y:S01]  /*19f0*/  SHF.R.U32.HI R25, RZ, 0x7, R11 ;  /* 0x00000007ff197819 */ /* 0x000fe2000001160b */
[----:B------:R-:W-:Y:S01]  /*1a00*/  IMAD.SHL.U32 R11, R13, 0x2, RZ ;  /* 0x000000020d0b7824 */ /* 0x000fe200078e00ff */
[----:B------:R-:W-:-:S02]  /*1a10*/  PRMT R24, R24, 0x7710, RZ ;  /* 0x0000771018187816 */ /* 0x000fc400000000ff */
[----:B------:R-:W-:Y:S02]  /*1a20*/  LOP3.LUT R20, R20, 0x1b, R25, 0x78, !PT ;  /* 0x0000001b14147812 */ /* 0x000fe400078e7819 */
[----:B------:R-:W-:Y:S01]  /*1a30*/  SHF.R.U32.HI R25, RZ, 0x7, R24 ;  /* 0x00000007ff197819 */ /* 0x000fe20000011618 */
[----:B------:R-:W-:Y:S01]  /*1a40*/  IMAD.SHL.U32 R24, R17, 0x2, RZ ;  /* 0x0000000211187824 */ /* 0x000fe200078e00ff */
[----:B------:R-:W-:Y:S02]  /*1a50*/  SHF.R.U32.HI R12, RZ, 0x7, R12 ;  /* 0x00000007ff0c7819 */ /* 0x000fe4000001160c */
[C---:B------:R-:W-:Y:S02]  /*1a60*/  PRMT R26, R11.reuse, 0x8880, RZ ;  /* 0x000088800b1a7816 */ /* 0x040fe400000000ff */
[----:B------:R-:W-:Y:S02]  /*1a70*/  LOP3.LUT R12, R11, 0x1b, R12, 0x78, !PT ;  /* 0x0000001b0b0c7812 */ /* 0x000fe400078e780c */
[----:B------:R-:W-:-:S02]  /*1a80*/  LOP3.LUT R11, R24, 0x1b, R25, 0x78, !PT ;  /* 0x0000001b180b7812 */ /* 0x000fc400078e7819 */
[----:B------:R-:W-:Y:S02]  /*1a90*/  PRMT R25, R24, 0x8880, RZ ;  /* 0x0000888018197816 */ /* 0x000fe400000000ff */
[----:B------:R-:W-:Y:S02]  /*1aa0*/  PRMT R24, R26, 0x7710, RZ ;  /* 0x000077101a187816 */ /* 0x000fe400000000ff */
[----:B------:R-:W-:Y:S02]  /*1ab0*/  LOP3.LUT R23, R20, R23, R22, 0x96, !PT ;  /* 0x0000001714177212 */ /* 0x000fe400078e9616 */
[----:B------:R-:W-:Y:S02]  /*1ac0*/  PRMT R22, R25, 0x7710, RZ ;  /* 0x0000771019167816 */ /* 0x000fe400000000ff */
[----:B------:R-:W-:Y:S01]  /*1ad0*/  SHF.R.U32.HI R25, RZ, 0x7, R24 ;  /* 0x00000007ff197819 */ /* 0x000fe20000011618 */
[----:B------:R-:W-:Y:S01]  /*1ae0*/  IMAD.SHL.U32 R24, R12, 0x2, RZ ;  /* 0x000000020c187824 */ /* 0x000fe200078e00ff */
[----:B------:R-:W-:-:S02]  /*1af0*/  LOP3.LUT R19, R20, R16, R19, 0x96, !PT ;  /* 0x0000001014137212 */ /* 0x000fc400078e9613 */
[----:B------:R-:W-:Y:S02]  /*1b00*/  SHF.R.U32.HI R22, RZ, 0x7, R22 ;  /* 0x00000007ff167819 */ /* 0x000fe40000011616 */
[C---:B------:R-:W-:Y:S01]  /*1b10*/  LOP3.LUT R16, R24.reuse, 0x1b, R25, 0x78, !PT ;  /* 0x0000001b18107812 */ /* 0x040fe200078e7819 */
[----:B------:R-:W-:Y:S01]  /*1b20*/  IMAD.SHL.U32 R25, R11, 0x2, RZ ;  /* 0x000000020b197824 */ /* 0x000fe200078e00ff */
[----:B------:R-:W-:Y:S02]  /*1b30*/  PRMT R24, R24, 0x8880, RZ ;  /* 0x0000888018187816 */ /* 0x000fe400000000ff */
[C-C-:B------:R-:W-:Y:S02]  /*1b40*/  LOP3.LUT R18, R13.reuse, R18, R20.reuse, 0x96, !PT ;  /* 0x000000120d127212 */ /* 0x140fe400078e9614 */
[----:B------:R-:W-:Y:S02]  /*1b50*/  PRMT R24, R24, 0x7710, RZ ;  /* 0x0000771018187816 */ /* 0x000fe400000000ff */
[----:B------:R-:W-:-:S02]  /*1b60*/  LOP3.LUT R21, R13, R21, R20, 0x96, !PT ;  /* 0x000000150d157212 */ /* 0x000fc400078e9614 */
[C---:B------:R-:W-:Y:S02]  /*1b70*/  PRMT R26, R25.reuse, 0x8880, RZ ;  /* 0x00008880191a7816 */ /* 0x040fe400000000ff */
[----:B------:R-:W-:Y:S01]  /*1b80*/  LOP3.LUT R20, R25, 0x1b, R22, 0x78, !PT ;  /* 0x0000001b19147812 */ /* 0x000fe200078e7816 */
[----:B------:R-:W-:Y:S01]  /*1b90*/  IMAD.SHL.U32 R22, R16, 0x2, RZ ;  /* 0x0000000210167824 */ /* 0x000fe200078e00ff */
[----:B------:R-:W-:Y:S02]  /*1ba0*/  SHF.R.U32.HI R25, RZ, 0x7, R24 ;  /* 0x00000007ff197819 */ /* 0x000fe40000011618 */
[----:B------:R-:W-:Y:S02]  /*1bb0*/  PRMT R24, R26, 0x7710, RZ ;  /* 0x000077101a187816 */ /* 0x000fe400000000ff */
[----:B------:R-:W-:Y:S02]  /*1bc0*/  LOP3.LUT R22, R22, 0x1b, R25, 0x78, !PT ;  /* 0x0000001b16167812 */ /* 0x000fe400078e7819 */
[----:B------:R-:W-:Y:S01]  /*1bd0*/  SHF.R.U32.HI R25, RZ, 0x7, R24 ;  /* 0x00000007ff197819 */ /* 0x000fe20000011618 */
[----:B------:R-:W-:Y:S01]  /*1be0*/  IMAD.SHL.U32 R24, R20, 0x2, RZ ;  /* 0x0000000214187824 */ /* 0x000fe200078e00ff */
[----:B------:R-:W-:-:S02]  /*1bf0*/  LOP3.LUT R26, R16, R23, R12, 0x96, !PT ;  /* 0x00000017101a7212 */ /* 0x000fc400078e960c */
[----:B------:R-:W-:Y:S02]  /*1c00*/  LOP3.LUT R19, R12, R19, R13, 0x96, !PT ;  /* 0x000000130c137212 */ /* 0x000fe400078e960d */
[----:B------:R-:W-:Y:S02]  /*1c10*/  LOP3.LUT R12, R22, R21, R16, 0x96, !PT ;  /* 0x00000015160c7212 */ /* 0x000fe400078e9610 */
[----:B------:R-:W-:Y:S02]  /*1c20*/  LOP3.LUT R23, R24, 0x1b, R25, 0x78, !PT ;  /* 0x0000001b18177812 */ /* 0x000fe400078e7819 */
[--C-:B------:R-:W-:Y:S02]  /*1c30*/  LOP3.LUT R16, R17, R26, R22.reuse, 0x96, !PT ;  /* 0x0000001a11107212 */ /* 0x100fe400078e9616 */
[--C-:B------:R-:W-:Y:S02]  /*1c40*/  LOP3.LUT R18, R11, R18, R22.reuse, 0x96, !PT ;  /* 0x000000120b127212 */ /* 0x100fe400078e9616 */
[----:B------:R-:W-:-:S02]  /*1c50*/  LOP3.LUT R19, R17, R19, R22, 0x96, !PT ;  /* 0x0000001311137212 */ /* 0x000fc400078e9616 */
[C-C-:B------:R-:W-:Y:S02]  /*1c60*/  LOP3.LUT R16, R23.reuse, R16, R11.reuse, 0x96, !PT ;  /* 0x0000001017107212 */ /* 0x140fe400078e960b */
[C-C-:B------:R-:W-:Y:S02]  /*1c70*/  LOP3.LUT R18, R23.reuse, R18, R20.reuse, 0x96, !PT ;  /* 0x0000001217127212 */ /* 0x140fe400078e9614 */
[----:B------:R-:W-:Y:S02]  /*1c80*/  LOP3.LUT R19, R23, R19, R20, 0x96, !PT ;  /* 0x0000001317137212 */ /* 0x000fe400078e9614 */
[----:B------:R-:W-:Y:S02]  /*1c90*/  PRMT R11, R5, 0x7610, R11 ;  /* 0x00007610050b7816 */ /* 0x000fe4000000000b */
[----:B------:R-:W-:Y:S02]  /*1ca0*/  PRMT R13, R0, 0x7610, R13 ;  /* 0x00007610000d7816 */ /* 0x000fe4000000000d */
[----:B------:R-:W-:-:S02]  /*1cb0*/  PRMT R5, R9, 0x7610, R5 ;  /* 0x0000761009057816 */ /* 0x000fc40000000005 */
[----:B------:R-:W-:Y:S02]  /*1cc0*/  PRMT R20, R10, 0x7610, R20 ;  /* 0x000076100a147816 */ /* 0x000fe40000000014 */
[----:B------:R-:W-:Y:S02]  /*1cd0*/  LOP3.LUT R17, R17, R12, R23, 0x96, !PT ;  /* 0x0000000c11117212 */ /* 0x000fe400078e9617 */
[----:B------:R-:W-:Y:S02]  /*1ce0*/  PRMT R0, R6, 0x7610, R0 ;  /* 0x0000761006007816 */ /* 0x000fe40000000000 */
[----:B------:R-:W-:Y:S02]  /*1cf0*/  PRMT R9, R14, 0x7610, R9 ;  /* 0x000076100e097816 */ /* 0x000fe40000000009 */
[----:B------:R-:W-:Y:S02]  /*1d00*/  PRMT R10, R16, 0x7610, R10 ;  /* 0x00007610100a7816 */ /* 0x000fe4000000000a */
[----:B------:R-:W-:-:S02]  /*1d10*/  PRMT R12, R2, 0x7610, R12 ;  /* 0x00007610020c7816 */ /* 0x000fc4000000000c */
[----:B------:R-:W-:Y:S02]  /*1d20*/  PRMT R14, R15, 0x7610, R14 ;  /* 0x000076100f0e7816 */ /* 0x000fe4000000000e */
[----:B------:R-:W-:Y:S02]  /*1d30*/  PRMT R16, R18, 0x7610, R16 ;  /* 0x0000761012107816 */ /* 0x000fe40000000010 */
[----:B------:R-:W-:Y:S01]  /*1d40*/  PRMT R6, R19, 0x7610, R6 ;  /* 0x0000761013067816 */ /* 0x000fe20000000006 */
[----:B------:R-:W-:Y:S06]  /*1d50*/  BRA.U UP0, `(.L_x_0) ;  /* 0xffffffe500bc7547 */ /* 0x000fec000b83ffff */
[----:B------:R-:W0:Y:S01]  /*1d60*/  S2R R15, SR_TID.X ;  /* 0x00000000000f7919 */ /* 0x000e220000002100 */
[----:B------:R-:W0:Y:S01]  /*1d70*/  LDC R2, c[0x0][0x360] ;  /* 0x0000d800ff027b82 */ /* 0x000e220000000800 */
[----:B------:R-:W1:Y:S01]  /*1d80*/  LDCU UR20, c[0x0][0x390] ;  /* 0x00007200ff1477ac */ /* 0x000e620008000800 */
[----:B------:R-:W-:Y:S01]  /*1d90*/  LOP3.LUT R27, R16, 0xff, RZ, 0xc0, !PT ;  /* 0x000000ff101b7812 */ /* 0x000fe200078ec0ff */
[----:B------:R-:W-:Y:S01]  /*1da0*/  BSSY.RECONVERGENT B0, `(.L_x_1) ;  /* 0x0000077000007945 */ /* 0x000fe20003800200 */
[----:B------:R-:W-:Y:S01]  /*1db0*/  LOP3.LUT R26, R20, 0xff, RZ, 0xc0, !PT ;  /* 0x000000ff141a7812 */ /* 0x000fe200078ec0ff */
[----:B------:R-:W2:Y:S01]  /*1dc0*/  LDCU.64 UR16, c[0x0][0x380] ;  /* 0x00007000ff1077ac */ /* 0x000ea20008000a00 */
[----:B------:R-:W-:Y:S02]  /*1dd0*/  LOP3.LUT R23, R7, 0xff, RZ, 0xc0, !PT ;  /* 0x000000ff07177812 */ /* 0x000fe400078ec0ff */
[----:B------:R-:W-:Y:S01]  /*1de0*/  LOP3.LUT R7, R3, 0xff, RZ, 0xc0, !PT ;  /* 0x000000ff03077812 */ /* 0x000fe200078ec0ff */
[----:B------:R-:W3:Y:S01]  /*1df0*/  LDCU.64 UR18, c[0x0][0x388] ;  /* 0x00007100ff1277ac */ /* 0x000ee20008000a00 */
[----:B------:R-:W-:Y:S01]  /*1e00*/  LOP3.LUT R25, R8, 0xff, RZ, 0xc0, !PT ;  /* 0x000000ff08197812 */ /* 0x000fe200078ec0ff */
[----:B------:R-:W4:Y:S01]  /*1e10*/  LDC.U8 R3, c[0x3][R26] ;  /* 0x00c000001a037b82 */ /* 0x000f220000000000 */
[----:B------:R-:W-:Y:S01]  /*1e20*/  LOP3.LUT R16, R17, 0xff, RZ, 0xc0, !PT ;  /* 0x000000ff11107812 */ /* 0x000fe200078ec0ff */
[----:B------:R-:W5:Y:S01]  /*1e30*/  LDCU.U8 UR4, c[0x3][0x101] ;  /* 0x00c02020ff0477ac */ /* 0x000f620008000000 */
[----:B------:R-:W-:-:S02]  /*1e40*/  LOP3.LUT R24, R13, 0xff, RZ, 0xc0, !PT ;  /* 0x000000ff0d187812 */ /* 0x000fc400078ec0ff */
[----:B------:R-:W-:Y:S01]  /*1e50*/  LOP3.LUT R20, R14, 0xff, RZ, 0xc0, !PT ;  /* 0x000000ff0e147812 */ /* 0x000fe200078ec0ff */
[----:B------:R-:W4:Y:S01]  /*1e60*/  LDCU.U8 UR5, c[0x3][0x102] ;  /* 0x00c02040ff0577ac */ /* 0x000f220008000000 */
[----:B------:R-:W-:Y:S01]  /*1e70*/  LOP3.LUT R17, R6, 0xff, RZ, 0xc0, !PT ;  /* 0x000000ff06117812 */ /* 0x000fe200078ec0ff */
[----:B------:R3:W5:Y:S01]  /*1e80*/  LDC.U8 R13, c[0x3][R7] ;  /* 0x00c00000070d7b82 */ /* 0x0007620000000000 */
[----:B------:R-:W-:Y:S01]  /*1e90*/  LOP3.LUT R22, R10, 0xff, RZ, 0xc0, !PT ;  /* 0x000000ff0a167812 */ /* 0x000fe200078ec0ff */
[----:B------:R-:W5:Y:S01]  /*1ea0*/  LDCU.U8 UR8, c[0x3][0x103] ;  /* 0x00c02060ff0877ac */ /* 0x000f620008000000 */
[----:B------:R-:W-:Y:S02]  /*1eb0*/  LOP3.LUT R11, R11, 0xff, RZ, 0xc0, !PT ;  /* 0x000000ff0b0b7812 */ /* 0x000fe400078ec0ff */
[----:B------:R-:W-:Y:S01]  /*1ec0*/  LOP3.LUT R12, R12, 0xff, RZ, 0xc0, !PT ;  /* 0x000000ff0c0c7812 */ /* 0x000fe200078ec0ff */
[----:B------:R-:W5:Y:S02]  /*1ed0*/  LDCU.U8 UR10, c[0x3][0x105] ;  /* 0x00c020a0ff0a77ac */ /* 0x000f640008000000 */
[----:B------:R1:W5:Y:S01]  /*1ee0*/  LDC.U8 R14, c[0x3][R23] ;  /* 0x00c00000170e7b82 */ /* 0x0003620000000000 */
[----:B------:R-:W5:Y:S01]  /*1ef0*/  LDCU.U8 UR11, c[0x3][0x106] ;  /* 0x00c020c0ff0b77ac */ /* 0x000f620008000000 */
[----:B0-----:R-:W-:Y:S01]  /*1f00*/  IMAD R2, R2, UR9, R15 ;  /* 0x0000000902027c24 */ /* 0x001fe2000f8e020f */
[----:B------:R-:W0:Y:S03]  /*1f10*/  LDCU.U8 UR9, c[0x3][0x104] ;  /* 0x00c02080ff0977ac */ /* 0x000e260008000000 */
[----:B------:R-:W-:-:S02]  /*1f20*/  IMAD.SHL.U32 R2, R2, 0x10, RZ ;  /* 0x0000001002027824 */ /* 0x000fc400078e00ff */
[----:B------:R-:W0:Y:S01]  /*1f30*/  LDC.U8 R16, c[0x3][R16] ;  /* 0x00c0000010107b82 */ /* 0x000e220000000000 */
[----:B------:R-:W0:Y:S01]  /*1f40*/  LDCU.U8 UR12, c[0x3][0x107] ;  /* 0x00c020e0ff0c77ac */ /* 0x000e220008000000 */
[C---:B------:R-:W-:Y:S01]  /*1f50*/  VIADD R15, R2.reuse, 0x1 ;  /* 0x00000001020f7836 */ /* 0x040fe20000000000 */
[----:B-1----:R-:W-:Y:S01]  /*1f60*/  SHF.R.S32.HI R23, RZ, 0x1f, R2 ;  /* 0x0000001fff177819 */ /* 0x002fe20000011402 */
[C---:B------:R-:W-:Y:S01]  /*1f70*/  VIADD R19, R2.reuse, 0x2 ;  /* 0x0000000202137836 */ /* 0x040fe20000000000 */
[C---:B--2---:R-:W-:Y:S01]  /*1f80*/  IADD3 R6, P4, PT, R2.reuse, UR16, RZ ;  /* 0x0000001002067c10 */ /* 0x044fe2000ff9e0ff */
[----:B------:R-:W-:Y:S01]  /*1f90*/  VIADD R21, R2, 0x3 ;  /* 0x0000000302157836 */ /* 0x000fe20000000000 */
[----:B------:R-:W-:Y:S01]  /*1fa0*/  ISETP.GE.U32.AND P6, PT, R15, UR20, PT ;  /* 0x000000140f007c0c */ /* 0x000fe2000bfc6070 */
[----:B------:R-:W1:Y:S01]  /*1fb0*/  LDC.U8 R20, c[0x3][R20] ;  /* 0x00c0000014147b82 */ /* 0x000e620000000000 */
[----:B------:R-:W-:Y:S01]  /*1fc0*/  LOP3.LUT R15, R4, 0xff, RZ, 0xc0, !PT ;  /* 0x000000ff040f7812 */ /* 0x000fe200078ec0ff */
[----:B------:R-:W2:Y:S01]  /*1fd0*/  LDCU.U8 UR13, c[0x3][0x108] ;  /* 0x00c02100ff0d77ac */ /* 0x000ea20008000000 */
[----:B------:R-:W-:-:S02]  /*1fe0*/  LOP3.LUT R4, R0, 0xff, RZ, 0xc0, !PT ;  /* 0x000000ff00047812 */ /* 0x000fc400078ec0ff */
[----:B------:R-:W-:Y:S01]  /*1ff0*/  ISETP.GE.U32.AND P0, PT, R19, UR20, PT ;  /* 0x0000001413007c0c */ /* 0x000fe2000bf06070 */
[----:B------:R-:W1:Y:S01]  /*2000*/  LDCU.U8 UR14, c[0x3][0x109] ;  /* 0x00c02120ff0e77ac */ /* 0x000e620008000000 */
[----:B------:R-:W-:Y:S01]  /*2010*/  ISETP.GE.U32.AND P1, PT, R21, UR20, PT ;  /* 0x0000001415007c0c */ /* 0x000fe2000bf26070 */
[----:B------:R0:W2:Y:S01]  /*2020*/  LDC.U8 R0, c[0x3][R27] ;  /* 0x00c000001b007b82 */ /* 0x0000a20000000000 */
[----:B------:R-:W-:Y:S01]  /*2030*/  LOP3.LUT R19, R5, 0xff, RZ, 0xc0, !PT ;  /* 0x000000ff05137812 */ /* 0x000fe200078ec0ff */
[----:B------:R-:W-:Y:S01]  /*2040*/  VIADD R5, R2, 0x6 ;  /* 0x0000000602057836 */ /* 0x000fe20000000000 */
[----:B------:R-:W-:Y:S01]  /*2050*/  LOP3.LUT R21, R9, 0xff, RZ, 0xc0, !PT ;  /* 0x000000ff09157812 */ /* 0x000fe200078ec0ff */
[----:B------:R-:W1:Y:S01]  /*2060*/  LDCU.U8 UR15, c[0x3][0x10a] ;  /* 0x00c02140ff0f77ac */ /* 0x000e620008000000 */
[----:B---3--:R-:W-:Y:S02]  /*2070*/  IADD3.X R7, PT, PT, R23, UR17, RZ, P4, !PT ;  /* 0x0000001117077c10 */ /* 0x008fe4000a7fe4ff */
[----:B------:R-:W-:Y:S01]  /*2080*/  ISETP.GE.U32.AND P4, PT, R5, UR20, PT ;  /* 0x0000001405007c0c */ /* 0x000fe2000bf86070 */
[----:B------:R3:W1:Y:S01]  /*2090*/  LDC.U8 R8, c[0x3][R4] ;  /* 0x00c0000004087b82 */ /* 0x0006620000000000 */
[----:B----4-:R-:W-:Y:S01]  /*20a0*/  LOP3.LUT R3, R3, UR5, RZ, 0x3c, !PT ;  /* 0x0000000503037c12 */ /* 0x010fe2000f8e3cff */
[----:B------:R-:W4:Y:S01]  /*20b0*/  LDCU.U8 UR16, c[0x3][0x10b] ;  /* 0x00c02160ff1077ac */ /* 0x000f220008000000 */
[----:B------:R-:W-:Y:S01]  /*20c0*/  P2R R18, PR, RZ, 0x40 ;  /* 0x00000040ff127803 */ /* 0x000fe20000000000 */
[----:B------:R-:W4:Y:S01]  /*20d0*/  LDCU.U8 UR17, c[0x3][0x10c] ;  /* 0x00c02180ff1177ac */ /* 0x000f220008000000 */
[----:B-----5:R-:W-:-:S03]  /*20e0*/  LOP3.LUT R13, R13, UR10, RZ, 0x3c, !PT ;  /* 0x0000000a0d0d7c12 */ /* 0x020fc6000f8e3cff */
[----:B------:R-:W5:Y:S01]  /*20f0*/  LDC.U8 R19, c[0x3][R19] ;  /* 0x00c0000013137b82 */ /* 0x000f620000000000 */
[----:B---3--:R-:W-:Y:S01]  /*2100*/  VIADD R4, R2, 0x4 ;  /* 0x0000000402047836 */ /* 0x008fe20000000000 */
[----:B------:R-:W3:Y:S01]  /*2110*/  LDCU.U8 UR5, c[0x3][0x10e] ;  /* 0x00c021c0ff0577ac */ /* 0x000ee20008000000 */
[----:B------:R-:W-:Y:S03]  /*2120*/  STG.E.U8 desc[UR6][R6.64+0x2], R3 ;  /* 0x0000020306007986 */ /* 0x000fe6000c101106 */
[----:B------:R-:W-:Y:S01]  /*2130*/  ISETP.GE.U32.AND P2, PT, R4, UR20, PT ;  /* 0x0000001404007c0c */ /* 0x000fe2000bf46070 */
[----:B------:R-:W-:Y:S01]  /*2140*/  VIADD R4, R2, 0x5 ;  /* 0x0000000502047836 */ /* 0x000fe20000000000 */
[----:B------:R1:W4:Y:S01]  /*2150*/  LDC.U8 R9, c[0x3][R25] ;  /* 0x00c0000019097b82 */ /* 0x0003220000000000 */
[----:B------:R-:W-:Y:S01]  /*2160*/  STG.E.U8 desc[UR6][R6.64+0x5], R13 ;  /* 0x0000050d06007986 */ /* 0x000fe2000c101106 */
[----:B0-----:R-:W-:Y:S01]  /*2170*/  LOP3.LUT R27, R14, UR9, RZ, 0x3c, !PT ;  /* 0x000000090e1b7c12 */ /* 0x001fe2000f8e3cff */
[----:B------:R-:W-:Y:S01]  /*2180*/  VIADD R14, R2, 0xe ;  /* 0x0000000e020e7836 */ /* 0x000fe20000000000 */
[----:B------:R-:W-:-:S02]  /*2190*/  ISETP.GE.U32.AND P3, PT, R4, UR20, PT ;  /* 0x0000001404007c0c */ /* 0x000fc4000bf66070 */
[----:B------:R-:W-:Y:S01]  /*21a0*/  IADD3 R4, P5, PT, R2, UR18, RZ ;  /* 0x0000001202047c10 */ /* 0x000fe2000ffbe0ff */
[----:B------:R-:W0:Y:S01]  /*21b0*/  LDCU.U8 UR18, c[0x3][0x10d] ;  /* 0x00c021a0ff1277ac */ /* 0x000e220008000000 */
[----:B------:R3:W0:Y:S01]  /*21c0*/  LDC.U8 R10, c[0x3][R24] ;  /* 0x00c00000180a7b82 */ /* 0x0006220000000000 */
[----:B------:R-:W-:Y:S01]  /*21d0*/  LOP3.LUT R29, R16, UR11, RZ, 0x3c, !PT ;  /* 0x0000000b101d7c12 */ /* 0x000fe2000f8e3cff */
[----:B------:R-:W-:Y:S01]  /*21e0*/  STG.E.U8 desc[UR6][R6.64+0x4], R27 ;  /* 0x0000041b06007986 */ /* 0x000fe2000c101106 */
[----:B------:R-:W-:-:S03]  /*21f0*/  IADD3.X R5, PT, PT, R23, UR19, RZ, P5, !PT ;  /* 0x0000001317057c10 */ /* 0x000fc6000affe4ff */
[----:B------:R-:W-:Y:S02]  /*2200*/  STG.E.U8 desc[UR6][R6.64+0x6], R29 ;  /* 0x0000061d06007986 */ /* 0x000fe4000c101106 */
[----:B------:R-:W0:Y:S01]  /*2210*/  LDC.U8 R17, c[0x3][R17] ;  /* 0x00c0000011117b82 */ /* 0x000e220000000000 */
[----:B---3--:R-:W-:-:S05]  /*2220*/  VIADD R24, R2, 0x7 ;  /* 0x0000000702187836 */ /* 0x008fca0000000000 */
[----:B------:R-:W-:Y:S02]  /*2230*/  ISETP.GE.U32.AND P5, PT, R24, UR20, PT ;  /* 0x0000001418007c0c */ /* 0x000fe4000bfa6070 */
[----:B------:R-:W3:Y:S01]  /*2240*/  LDC.U8 R22, c[0x3][R22] ;  /* 0x00c0000016167b82 */ /* 0x000ee20000000000 */
[----:B--2---:R-:W-:Y:S01]  /*2250*/  LOP3.LUT R23, R0, UR4, RZ, 0x3c, !PT ;  /* 0x0000000400177c12 */ /* 0x004fe2000f8e3cff */
[----:B------:R-:W2:Y:S01]  /*2260*/  LDCU.U8 UR4, c[0x3][0x100] ;  /* 0x00c02000ff0477ac */ /* 0x000ea20008000000 */
[----:B------:R-:W-:-:S03]  /*2270*/  VIADD R0, R2, 0x8 ;  /* 0x0000000802007836 */ /* 0x000fc60000000000 */
[----:B------:R2:W-:Y:S02]  /*2280*/  STG.E.U8 desc[UR6][R6.64+0x1], R23 ;  /* 0x0000011706007986 */ /* 0x0005e4000c101106 */
[----:B------:R-:W3:Y:S01]  /*2290*/  LDC.U8 R21, c[0x3][R21] ;  /* 0x00c0000015157b82 */ /* 0x000ee20000000000 */
[----:B-1----:R-:W-:Y:S01]  /*22a0*/  LOP3.LUT R25, R8, UR8, RZ, 0x3c, !PT ;  /* 0x0000000808197c12 */ /* 0x002fe2000f8e3cff */
[----:B------:R-:W1:Y:S01]  /*22b0*/  LDCU.U8 UR8, c[0x3][0x10f] ;  /* 0x00c021e0ff0877ac */ /* 0x000e620008000000 */
[----:B------:R-:W-:Y:S01]  /*22c0*/  ISETP.GE.U32.AND P6, PT, R0, UR20, PT ;  /* 0x0000001400007c0c */ /* 0x000fe2000bfc6070 */
[----:B------:R-:W-:Y:S02]  /*22d0*/  VIADD R8, R2, 0x9 ;  /* 0x0000000902087836 */ /* 0x000fe40000000000 */
[----:B------:R-:W-:Y:S02]  /*22e0*/  STG.E.U8 desc[UR6][R6.64+0x3], R25 ;  /* 0x0000031906007986 */ /* 0x000fe4000c101106 */
[----:B------:R-:W1:Y:S01]  /*22f0*/  LDC.U8 R11, c[0x3][R11] ;  /* 0x00c000000b0b7b82 */ /* 0x000e620000000000 */
[----:B-----5:R-:W-:-:S02]  /*2300*/  LOP3.LUT R19, R19, UR13, RZ, 0x3c, !PT ;  /* 0x0000000d13137c12 */ /* 0x020fc4000f8e3cff */
[----:B--2---:R-:W-:-:S03]  /*2310*/  LOP3.LUT R23, R20, UR12, RZ, 0x3c, !PT ;  /* 0x0000000c14177c12 */ /* 0x004fc6000f8e3cff */
[----:B------:R-:W-:Y:S02]  /*2320*/  STG.E.U8 desc[UR6][R6.64+0x8], R19 ;  /* 0x0000081306007986 */ /* 0x000fe4000c101106 */
[----:B------:R-:W2:Y:S01]  /*2330*/  LDC.U8 R12, c[0x3][R12] ;  /* 0x00c000000c0c7b82 */ /* 0x000ea20000000000 */
[----:B----4-:R-:W-:Y:S01]  /*2340*/  LOP3.LUT R9, R9, UR14, RZ, 0x3c, !PT ;  /* 0x0000000e09097c12 */ /* 0x010fe2000f8e3cff */
[----:B------:R-:W-:Y:S04]  /*2350*/  STG.E.U8 desc[UR6][R6.64+0x7], R23 ;  /* 0x0000071706007986 */ /* 0x000fe8000c101106 */
[----:B------:R4:W-:Y:S02]  /*2360*/  STG.E.U8 desc[UR6][R6.64+0x9], R9 ;  /* 0x0000090906007986 */ /* 0x0009e4000c101106 */
[----:B------:R-:W5:Y:S01]  /*2370*/  LDC.U8 R15, c[0x3][R15] ;  /* 0x00c000000f0f7b82 */ /* 0x000f620000000000 */
[----:B0-----:R-:W-:Y:S01]  /*2380*/  LOP3.LUT R3, R10, UR15, RZ, 0x3c, !PT ;  /* 0x0000000f0a037c12 */ /* 0x001fe2000f8e3cff */
[----:B------:R-:W-:-:S04]  /*2390*/  VIADD R10, R2, 0xb ;  /* 0x0000000b020a7836 */ /* 0x000fc80000000000 */
[----:B------:R0:W-:Y:S01]  /*23a0*/  STG.E.U8 desc[UR6][R6.64+0xa], R3 ;  /* 0x00000a0306007986 */ /* 0x0001e2000c101106 */
[----:B------:R-:W-:Y:S01]  /*23b0*/  LOP3.LUT R17, R17, UR16, RZ, 0x3c, !PT ;  /* 0x0000001011117c12 */ /* 0x000fe2000f8e3cff */
[----:B----4-:R-:W-:-:S04]  /*23c0*/  VIADD R9, R2, 0xa ;  /* 0x0000000a02097836 */ /* 0x010fc80000000000 */
[----:B------:R-:W-:Y:S01]  /*23d0*/  STG.E.U8 desc[UR6][R6.64+0xb], R17 ;  /* 0x00000b1106007986 */ /* 0x000fe2000c101106 */
[----:B---3--:R-:W-:Y:S02]  /*23e0*/  LOP3.LUT R13, R22, UR17, RZ, 0x3c, !PT ;  /* 0x00000011160d7c12 */ /* 0x008fe4000f8e3cff */
[----:B0-----:R-:W-:Y:S02]  /*23f0*/  P2R R3, PR, RZ, 0x40 ;  /* 0x00000040ff037803 */ /* 0x001fe40000000000 */
[----:B------:R-:W-:Y:S01]  /*2400*/  ISETP.NE.AND P6, PT, R18, RZ, PT ;  /* 0x000000ff1200720c */ /* 0x000fe20003fc5270 */
[----:B------:R0:W-:Y:S01]  /*2410*/  STG.E.U8 desc[UR6][R6.64+0xc], R13 ;  /* 0x00000c0d06007986 */ /* 0x0001e2000c101106 */
[----:B------:R-:W-:-:S05]  /*2420*/  LOP3.LUT R21, R21, UR18, RZ, 0x3c, !PT ;  /* 0x0000001215157c12 */ /* 0x000fca000f8e3cff */
[----:B------:R3:W-:Y:S01]  /*2430*/  STG.E.U8 desc[UR6][R6.64+0xd], R21 ;  /* 0x00000d1506007986 */ /* 0x0007e2000c101106 */
[----:B-1----:R-:W-:Y:S01]  /*2440*/  LOP3.LUT R11, R11, UR5, RZ, 0x3c, !PT ;  /* 0x000000050b0b7c12 */ /* 0x002fe2000f8e3cff */
[----:B0-----:R-:W-:-:S04]  /*2450*/  VIADD R13, R2, 0xd ;  /* 0x0000000d020d7836 */ /* 0x001fc80000000000 */
[----:B------:R3:W-:Y:S01]  /*2460*/  STG.E.U8 desc[UR6][R6.64+0xe], R11 ;  /* 0x00000e0b06007986 */ /* 0x0007e2000c101106 */
[----:B--2---:R-:W-:Y:S01]  /*2470*/  LOP3.LUT R25, R12, UR8, RZ, 0x3c, !PT ;  /* 0x000000080c197c12 */ /* 0x004fe2000f8e3cff */
[C---:B------:R-:W-:Y:S02]  /*2480*/  VIADD R12, R2.reuse, 0xc ;  /* 0x0000000c020c7836 */ /* 0x040fe40000000000 */
[----:B------:R-:W-:Y:S02]  /*2490*/  VIADD R2, R2, 0xf ;  /* 0x0000000f02027836 */ /* 0x000fe40000000000 */
[----:B------:R3:W-:Y:S01]  /*24a0*/  STG.E.U8 desc[UR6][R6.64+0xf], R25 ;  /* 0x00000f1906007986 */ /* 0x0007e2000c101106 */
[----:B-----5:R-:W-:-:S05]  /*24b0*/  LOP3.LUT R15, R15, UR4, RZ, 0x3c, !PT ;  /* 0x000000040f0f7c12 */ /* 0x020fca000f8e3cff */
[----:B------:R3:W-:Y:S04]  /*24c0*/  STG.E.U8 desc[UR6][R6.64], R15 ;  /* 0x0000000f06007986 */ /* 0x0007e8000c101106 */
[----:B------:R3:W-:Y:S01]  /*24d0*/  STG.E.U8 desc[UR6][R4.64], R15 ;  /* 0x0000000f04007986 */ /* 0x0007e2000c101106 */
[----:B------:R-:W-:Y:S05]  /*24e0*/  @P6 BRA `(.L_x_2) ;  /* 0x0000000000086947 */ /* 0x000fea0003800000 */
[----:B------:R-:W2:Y:S04]  /*24f0*/  LDG.E.U8 R3, desc[UR6][R6.64+0x1] ;  /* 0x0000010606037981 */ /* 0x000ea8000c1e1100 */
[----:B--2---:R0:W-:Y:S02]  /*2500*/  STG.E.U8 desc[UR6][R4.64+0x1], R3 ;  /* 0x0000010304007986 */ /* 0x0041e4000c101106 */
.L_x_2:
[----:B------:R-:W-:Y:S05]  /*2510*/  BSYNC.RECONVERGENT B0 ;  /* 0x0000000000007941 */ /* 0x000fea0003800200 */
.L_x_1:
[----:B------:R-:W-:Y:S01]  /*2520*/  ISETP.GE.U32.AND P6, PT, R8, UR20, PT ;  /* 0x0000001408007c0c */ /* 0x000fe2000bfc6070 */
[----:B------:R-:W-:Y:S03]  /*2530*/  BSSY.RECONVERGENT B0, `(.L_x_3) ;  /* 0x0000005000007945 */ /* 0x000fe60003800200 */
[----:B0-----:R-:W-:Y:S01]  /*2540*/  P2R R3, PR, RZ, 0x40 ;  /* 0x00000040ff037803 */ /* 0x001fe20000000000 */
[----:B------:R-:W-:Y:S08]  /*2550*/  @P0 BRA `(.L_x_4) ;  /* 0x0000000000080947 */ /* 0x000ff00003800000 */
[----:B------:R-:W2:Y:S04]  /*2560*/  LDG.E.U8 R3, desc[UR6][R6.64+0x2] ;  /* 0x0000020606037981 */ /* 0x000ea8000c1e1100 */
[----:B--2---:R0:W-:Y:S02]  /*2570*/  STG.E.U8 desc[UR6][R4.64+0x2], R3 ;  /* 0x0000020304007986 */ /* 0x0041e4000c101106 */
.L_x_4:
[----:B------:R-:W-:Y:S05]  /*2580*/  BSYNC.RECONVERGENT B0 ;  /* 0x0000000000007941 */ /* 0x000fea0003800200 */
.L_x_3:
[----:B------:R-:W-:Y:S01]  /*2590*/  BSSY.RECONVERGENT B0, `(.L_x_5) ;  /* 0x0000005000007945 */ /* 0x000fe20003800200 */
[----:B------:R-:W-:-:S03]  /*25a0*/  ISETP.GE.U32.AND P0, PT, R9, UR20, PT ;  /* 0x0000001409007c0c */ /* 0x000fc6000bf06070 */
[----:B------:R-:W-:Y:S10]  /*25b0*/  @P1 BRA `(.L_x_6) ;  /* 0x0000000000081947 */ /* 0x000ff40003800000 */
[----:B0-----:R-:W2:Y:S04]  /*25c0*/  LDG.E.U8 R3, desc[UR6][R6.64+0x3] ;  /* 0x0000030606037981 */ /* 0x001ea8000c1e1100 */
[----:B--2---:R1:W-:Y:S02]  /*25d0*/  STG.E.U8 desc[UR6][R4.64+0x3], R3 ;  /* 0x0000030304007986 */ /* 0x0043e4000c101106 */
.L_x_6:
[----:B------:R-:W-:Y:S05]  /*25e0*/  BSYNC.RECONVERGENT B0 ;  /* 0x0000000000007941 */ /* 0x000fea0003800200 */
.L_x_5:
[----:B------:R-:W-:Y:S01]  /*25f0*/  BSSY.RECONVERGENT B0, `(.L_x_7) ;  /* 0x0000005000007945 */ /* 0x000fe20003800200 */
[----:B------:R-:W-:-:S03]  /*2600*/  ISETP.GE.U32.AND P1, PT, R10, UR20, PT ;  /* 0x000000140a007c0c */ /* 0x000fc6000bf26070 */
[----:B------:R-:W-:Y:S10]  /*2610*/  @P2 BRA `(.L_x_8) ;  /* 0x0000000000082947 */ /* 0x000ff40003800000 */
[----:B01----:R-:W2:Y:S04]  /*2620*/  LDG.E.U8 R3, desc[UR6][R6.64+0x4] ;  /* 0x0000040606037981 */ /* 0x003ea8000c1e1100 */
[----:B--2---:R2:W-:Y:S02]  /*2630*/  STG.E.U8 desc[UR6][R4.64+0x4], R3 ;  /* 0x0000040304007986 */ /* 0x0045e4000c101106 */
.L_x_8:
[----:B------:R-:W-:Y:S05]  /*2640*/  BSYNC.RECONVERGENT B0 ;  /* 0x0000000000007941 */ /* 0x000fea0003800200 */
.L_x_7:
[----:B------:R-:W-:Y:S01]  /*2650*/  BSSY.RECONVERGENT B0, `(.L_x_9) ;  /* 0x0000005000007945 */ /* 0x000fe20003800200 */
[----:B------:R-:W-:-:S03]  /*2660*/  ISETP.GE.U32.AND P2, PT, R12, UR20, PT ;  /* 0x000000140c007c0c */ /* 0x000fc6000bf46070 */
[----:B------:R-:W-:Y:S10]  /*2670*/  @P3 BRA `(.L_x_10) ;  /* 0x0000000000083947 */ /* 0x000ff40003800000 */
[----:B012---:R-:W2:Y:S04]  /*2680*/  LDG.E.U8 R3, desc[UR6][R6.64+0x5] ;  /* 0x0000050606037981 */ /* 0x007ea8000c1e1100 */
[----:B--2---:R4:W-:Y:S02]  /*2690*/  STG.E.U8 desc[UR6][R4.64+0x5], R3 ;  /* 0x0000050304007986 */ /* 0x0049e4000c101106 */
.L_x_10:
[----:B------:R-:W-:Y:S05]  /*26a0*/  BSYNC.RECONVERGENT B0 ;  /* 0x0000000000007941 */ /* 0x000fea0003800200 */
.L_x_9:
[----:B------:R-:W-:Y:S01]  /*26b0*/  BSSY.RECONVERGENT B0, `(.L_x_11) ;  /* 0x0000005000007945 */ /* 0x000fe20003800200 */
[----:B------:R-:W-:-:S03]  /*26c0*/  ISETP.GE.U32.AND P3, PT, R13, UR20, PT ;  /* 0x000000140d007c0c */ /* 0x000fc6000bf66070 */
[----:B------:R-:W-:Y:S10]  /*26d0*/  @P4 BRA `(.L_x_12) ;  /* 0x0000000000084947 */ /* 0x000ff40003800000 */
[----:B012-4-:R-:W2:Y:S04]  /*26e0*/  LDG.E.U8 R3, desc[UR6][R6.64+0x6] ;  /* 0x0000060606037981 */ /* 0x017ea8000c1e1100 */
[----:B--2---:R0:W-:Y:S02]  /*26f0*/  STG.E.U8 desc[UR6][R4.64+0x6], R3 ;  /* 0x0000060304007986 */ /* 0x0041e4000c101106 */
.L_x_12:
[----:B------:R-:W-:Y:S05]  /*2700*/  BSYNC.RECONVERGENT B0 ;  /* 0x0000000000007941 */ /* 0x000fea0003800200 */
.L_x_11:
[----:B------:R-:W-:Y:S01]  /*2710*/  BSSY.RECONVERGENT B0, `(.L_x_13) ;  /* 0x0000005000007945 */ /* 0x000fe20003800200 */
[----:B------:R-:W-:-:S03]  /*2720*/  ISETP.GE.U32.AND P4, PT, R14, UR20, PT ;  /* 0x000000140e007c0c */ /* 0x000fc6000bf86070 */
[----:B------:R-:W-:Y:S10]  /*2730*/  @P5 BRA `(.L_x_14) ;  /* 0x0000000000085947 */ /* 0x000ff40003800000 */
[----:B012-4-:R-:W2:Y:S04]  /*2740*/  LDG.E.U8 R3, desc[UR6][R6.64+0x7] ;  /* 0x0000070606037981 */ /* 0x017ea8000c1e1100 */
[----:B--2---:R0:W-:Y:S02]  /*2750*/  STG.E.U8 desc[UR6][R4.64+0x7], R3 ;  /* 0x0000070304007986 */ /* 0x0041e4000c101106 */
.L_x_14:
[----:B------:R-:W-:Y:S05]  /*2760*/  BSYNC.RECONVERGENT B0 ;  /* 0x0000000000007941 */ /* 0x000fea0003800200 */
.L_x_13:
[----:B------:R-:W-:Y:S01]  /*2770*/  ISETP.GE.U32.AND P6, PT, R0, UR20, PT ;  /* 0x0000001400007c0c */ /* 0x000fe2000bfc6070 */
[----:B------:R-:W-:Y:S01]  /*2780*/  BSSY.RECONVERGENT B0, `(.L_x_15) ;  /* 0x0000005000007945 */ /* 0x000fe20003800200 */
[----:B------:R-:W-:-:S11]  /*2790*/  ISETP.GE.U32.AND P5, PT, R2, UR20, PT ;  /* 0x0000001402007c0c */ /* 0x000fd6000bfa6070 */
[----:B------:R-:W-:Y:S05]  /*27a0*/  @P6 BRA `(.L_x_16) ;  /* 0x0000000000086947 */ /* 0x000fea0003800000 */
[----:B012-4-:R-:W2:Y:S04]  /*27b0*/  LDG.E.U8 R3, desc[UR6][R6.64+0x8] ;  /* 0x0000080606037981 */ /* 0x017ea8000c1e1100 */
[----:B--2---:R0:W-:Y:S02]  /*27c0*/  STG.E.U8 desc[UR6][R4.64+0x8], R3 ;  /* 0x0000080304007986 */ /* 0x0041e4000c101106 */
.L_x_16:
[----:B------:R-:W-:Y:S05]  /*27d0*/  BSYNC.RECONVERGENT B0 ;  /* 0x0000000000007941 */ /* 0x000fea0003800200 */
.L_x_15:
[----:B------:R-:W-:Y:S01]  /*27e0*/  ISETP.GE.U32.AND P6, PT, R8, UR20, PT ;  /* 0x0000001408007c0c */ /* 0x000fe2000bfc6070 */
[----:B------:R-:W-:-:S12]  /*27f0*/  BSSY.RECONVERGENT B0, `(.L_x_17) ;  /* 0x0000004000007945 */ /* 0x000fd80003800200 */
[----:B------:R-:W-:Y:S05]  /*2800*/  @P6 BRA `(.L_x_18) ;  /* 0x0000000000086947 */ /* 0x000fea0003800000 */
[----:B012-4-:R-:W2:Y:S04]  /*2810*/  LDG.E.U8 R3, desc[UR6][R6.64+0x9] ;  /* 0x0000090606037981 */ /* 0x017ea8000c1e1100 */
[----:B--2---:R0:W-:Y:S02]  /*2820*/  STG.E.U8 desc[UR6][R4.64+0x9], R3 ;  /* 0x0000090304007986 */ /* 0x0041e4000c101106 */
.L_x_18:
[----:B------:R-:W-:Y:S05]  /*2830*/  BSYNC.RECONVERGENT B0 ;  /* 0x0000000000007941 */ /* 0x000fea0003800200 */
.L_x_17:
[----:B------:R-:W-:Y:S04]  /*2840*/  BSSY.RECONVERGENT B0, `(.L_x_19) ;  /* 0x0000004000007945 */ /* 0x000fe80003800200 */
[----:B------:R-:W-:Y:S05]  /*2850*/  @P0 BRA `(.L_x_20) ;  /* 0x0000000000080947 */ /* 0x000fea0003800000 */
[----:B012-4-:R-:W2:Y:S04]  /*2860*/  LDG.E.U8 R3, desc[UR6][R6.64+0xa] ;  /* 0x00000a0606037981 */ /* 0x017ea8000c1e1100 */
[----:B--2---:R0:W-:Y:S02]  /*2870*/  STG.E.U8 desc[UR6][R4.64+0xa], R3 ;  /* 0x00000a0304007986 */ /* 0x0041e4000c101106 */
.L_x_20:
[----:B------:R-:W-:Y:S05]  /*2880*/  BSYNC.RECONVERGENT B0 ;  /* 0x0000000000007941 */ /* 0x000fea0003800200 */
.L_x_19:
[----:B------:R-:W-:Y:S04]  /*2890*/  BSSY.RECONVERGENT B0, `(.L_x_21) ;  /* 0x0000004000007945 */ /* 0x000fe80003800200 */
[----:B------:R-:W-:Y:S05]  /*28a0*/  @P1 BRA `(.L_x_22) ;  /* 0x0000000000081947 */ /* 0x000fea0003800000 */
[----:B012-4-:R-:W2:Y:S04]  /*28b0*/  LDG.E.U8 R3, desc[UR6][R6.64+0xb] ;  /* 0x00000b0606037981 */ /* 0x017ea8000c1e1100 */
[----:B--2---:R0:W-:Y:S02]  /*28c0*/  STG.E.U8 desc[UR6][R4.64+0xb], R3 ;  /* 0x00000b0304007986 */ /* 0x0041e4000c101106 */
.L_x_22:
[----:B------:R-:W-:Y:S05]  /*28d0*/  BSYNC.RECONVERGENT B0 ;  /* 0x0000000000007941 */ /* 0x000fea0003800200 */
.L_x_21:
[----:B------:R-:W-:Y:S04]  /*28e0*/  BSSY.RECONVERGENT B0, `(.L_x_23) ;  /* 0x0000004000007945 */ /* 0x000fe80003800200 */
[----:B------:R-:W-:Y:S05]  /*28f0*/  @P2 BRA `(.L_x_24) ;  /* 0x0000000000082947 */ /* 0x000fea0003800000 */
[----:B012-4-:R-:W2:Y:S04]  /*2900*/  LDG.E.U8 R3, desc[UR6][R6.64+0xc] ;  /* 0x00000c0606037981 */ /* 0x017ea8000c1e1100 */
[----:B--2---:R0:W-:Y:S02]  /*2910*/  STG.E.U8 desc[UR6][R4.64+0xc], R3 ;  /* 0x00000c0304007986 */ /* 0x0041e4000c101106 */
.L_x_24:
[----:B------:R-:W-:Y:S05]  /*2920*/  BSYNC.RECONVERGENT B0 ;  /* 0x0000000000007941 */ /* 0x000fea0003800200 */
.L_x_23:
[----:B------:R-:W-:Y:S04]  /*2930*/  BSSY.RECONVERGENT B0, `(.L_x_25) ;  /* 0x0000004000007945 */ /* 0x000fe80003800200 */
[----:B------:R-:W-:Y:S05]  /*2940*/  @P3 BRA `(.L_x_26) ;  /* 0x0000000000083947 */ /* 0x000fea0003800000 */
[----:B012-4-:R-:W2:Y:S04]  /*2950*/  LDG.E.U8 R3, desc[UR6][R6.64+0xd] ;  /* 0x00000d0606037981 */ /* 0x017ea8000c1e1100 */
[----:B--2---:R0:W-:Y:S02]  /*2960*/  STG.E.U8 desc[UR6][R4.64+0xd], R3 ;  /* 0x00000d0304007986 */ /* 0x0041e4000c101106 */
.L_x_26:
[----:B------:R-:W-:Y:S05]  /*2970*/  BSYNC.RECONVERGENT B0 ;  /* 0x0000000000007941 */ /* 0x000fea0003800200 */
.L_x_25:
[----:B------:R-:W-:Y:S04]  /*2980*/  BSSY.RECONVERGENT B0, `(.L_x_27) ;  /* 0x0000004000007945 */ /* 0x000fe80003800200 */
[----:B------:R-:W-:Y:S05]  /*2990*/  @P4 BRA `(.L_x_28) ;  /* 0x0000000000084947 */ /* 0x000fea0003800000 */
[----:B012-4-:R-:W2:Y:S04]  /*29a0*/  LDG.E.U8 R3, desc[UR6][R6.64+0xe] ;  /* 0x00000e0606037981 */ /* 0x017ea8000c1e1100 */
[----:B--2---:R0:W-:Y:S02]  /*29b0*/  STG.E.U8 desc[UR6][R4.64+0xe], R3 ;  /* 0x00000e0304007986 */ /* 0x0041e4000c101106 */
.L_x_28:
[----:B------:R-:W-:Y:S05]  /*29c0*/  BSYNC.RECONVERGENT B0 ;  /* 0x0000000000007941 */ /* 0x000fea0003800200 */
.L_x_27:
[----:B------:R-:W-:Y:S05]  /*29d0*/  @P5 EXIT ;  /* 0x000000000000594d */ /* 0x000fea0003800000 */
[----:B---3--:R-:W3:Y:S04]  /*29e0*/  LDG.E.U8 R7, desc[UR6][R6.64+0xf] ;  /* 0x00000f0606077981 */ /* 0x008ee8000c1e1100 */
[----:B---3--:R-:W-:Y:S01]  /*29f0*/  STG.E.U8 desc[UR6][R4.64+0xf], R7 ;  /* 0x00000f0704007986 */ /* 0x008fe2000c101106 */
[----:B------:R-:W-:Y:S05]  /*2a00*/  EXIT ;  /* 0x000000000000794d */ /* 0x000fea0003800000 */
.L_x_29:
[----:B------:R-:W-:-:S00]  /*2a10*/  BRA `(.L_x_29) ;  /* 0xfffffffc00fc7947 */ /* 0x000fc0000383ffff */
[----:B------:R-:W-:-:S00]  /*2a20*/  NOP ;  /* 0x0000000000007918 */ /* 0x000fc00000000000 */
        /* <DEDUP_REMOVED lines=13> */
.L_x_30:


//--------------------- .nv.shared.reserved.0     --------------------------
	.section	.nv.shared.reserved.0,"aw",@nobits
	.weak		__nv_reservedSMEM_offset_0_alias
	.size		__nv_reservedSMEM_offset_0_alias, 0, 64
	.other		__nv_reservedSMEM_offset_0_alias,@"STO_CUDA_RESERVED_SHARED STV_DEFAULT"
__nv_reservedSMEM_offset_0_alias:
	.zero		0
	.zero		64


//--------------------- .nv.constant0._Z10decryptAesPhS_j --------------------------
	.section	.nv.constant0._Z10decryptAesPhS_j,"a",@progbits
	.sectionflags	@""
	.align	4
.nv.constant0._Z10decryptAesPhS_j:
	.zero		916


//--------------------- SYMBOLS --------------------------

	.type		.nv.reservedSmem.offset0,@object
	.size		.nv.reservedSmem.offset0,0x4
